//
// Generated by NVIDIA NVVM Compiler
//
// Compiler Build ID: CL-36424714
// Cuda compilation tools, release 13.0, V13.0.88
// Based on NVVM 20.0.0
//

.version 9.0
.target sm_100
.address_size 64

	// .globl	_Z11solve_all_kPKdPdS1_id
.func  (.param .align 16 .b8 func_retval0[16]) __internal_trig_reduction_slowpathd
(
	.param .b64 __internal_trig_reduction_slowpathd_param_0
)
;
.global .align 8 .f64 H;
.global .align 1 .b8 _ZN29_INTERNAL_73214af1_4_k_cu_h_H4cuda3std3__45__cpo5beginE[1];
.global .align 1 .b8 _ZN29_INTERNAL_73214af1_4_k_cu_h_H4cuda3std3__45__cpo3endE[1];
.global .align 1 .b8 _ZN29_INTERNAL_73214af1_4_k_cu_h_H4cuda3std3__45__cpo6cbeginE[1];
.global .align 1 .b8 _ZN29_INTERNAL_73214af1_4_k_cu_h_H4cuda3std3__45__cpo4cendE[1];
.global .align 1 .b8 _ZN29_INTERNAL_73214af1_4_k_cu_h_H4cuda3std3__45__cpo6rbeginE[1];
.global .align 1 .b8 _ZN29_INTERNAL_73214af1_4_k_cu_h_H4cuda3std3__45__cpo4rendE[1];
.global .align 1 .b8 _ZN29_INTERNAL_73214af1_4_k_cu_h_H4cuda3std3__45__cpo7crbeginE[1];
.global .align 1 .b8 _ZN29_INTERNAL_73214af1_4_k_cu_h_H4cuda3std3__45__cpo5crendE[1];
.global .align 1 .b8 _ZN29_INTERNAL_73214af1_4_k_cu_h_H4cuda3std3__431_GLOBAL__N__73214af1_4_k_cu_h_H6ignoreE[1];
.global .align 1 .b8 _ZN29_INTERNAL_73214af1_4_k_cu_h_H4cuda3std3__419piecewise_constructE[1];
.global .align 1 .b8 _ZN29_INTERNAL_73214af1_4_k_cu_h_H4cuda3std3__48in_placeE[1];
.global .align 1 .b8 _ZN29_INTERNAL_73214af1_4_k_cu_h_H4cuda3std3__420unreachable_sentinelE[1];
.global .align 1 .b8 _ZN29_INTERNAL_73214af1_4_k_cu_h_H4cuda3std3__47nulloptE[1];
.global .align 1 .b8 _ZN29_INTERNAL_73214af1_4_k_cu_h_H4cuda3std3__48unexpectE[1];
.global .align 1 .b8 _ZN29_INTERNAL_73214af1_4_k_cu_h_H4cuda3std6ranges3__45__cpo4swapE[1];
.global .align 1 .b8 _ZN29_INTERNAL_73214af1_4_k_cu_h_H4cuda3std6ranges3__45__cpo9iter_moveE[1];
.global .align 1 .b8 _ZN29_INTERNAL_73214af1_4_k_cu_h_H4cuda3std6ranges3__45__cpo5beginE[1];
.global .align 1 .b8 _ZN29_INTERNAL_73214af1_4_k_cu_h_H4cuda3std6ranges3__45__cpo3endE[1];
.global .align 1 .b8 _ZN29_INTERNAL_73214af1_4_k_cu_h_H4cuda3std6ranges3__45__cpo6cbeginE[1];
.global .align 1 .b8 _ZN29_INTERNAL_73214af1_4_k_cu_h_H4cuda3std6ranges3__45__cpo4cendE[1];
.global .align 1 .b8 _ZN29_INTERNAL_73214af1_4_k_cu_h_H4cuda3std6ranges3__45__cpo7advanceE[1];
.global .align 1 .b8 _ZN29_INTERNAL_73214af1_4_k_cu_h_H4cuda3std6ranges3__45__cpo9iter_swapE[1];
.global .align 1 .b8 _ZN29_INTERNAL_73214af1_4_k_cu_h_H4cuda3std6ranges3__45__cpo4nextE[1];
.global .align 1 .b8 _ZN29_INTERNAL_73214af1_4_k_cu_h_H4cuda3std6ranges3__45__cpo4prevE[1];
.global .align 1 .b8 _ZN29_INTERNAL_73214af1_4_k_cu_h_H4cuda3std6ranges3__45__cpo4dataE[1];
.global .align 1 .b8 _ZN29_INTERNAL_73214af1_4_k_cu_h_H4cuda3std6ranges3__45__cpo5cdataE[1];
.global .align 1 .b8 _ZN29_INTERNAL_73214af1_4_k_cu_h_H4cuda3std6ranges3__45__cpo4sizeE[1];
.global .align 1 .b8 _ZN29_INTERNAL_73214af1_4_k_cu_h_H4cuda3std6ranges3__45__cpo5ssizeE[1];
.global .align 1 .b8 _ZN29_INTERNAL_73214af1_4_k_cu_h_H4cuda3std6ranges3__45__cpo8distanceE[1];
.global .align 1 .b8 _ZN29_INTERNAL_73214af1_4_k_cu_h_H6thrust24THRUST_300001_SM_1000_NS8cuda_cub3parE[1];
.global .align 1 .b8 _ZN29_INTERNAL_73214af1_4_k_cu_h_H6thrust24THRUST_300001_SM_1000_NS8cuda_cub10par_nosyncE[1];
.global .align 1 .b8 _ZN29_INTERNAL_73214af1_4_k_cu_h_H6thrust24THRUST_300001_SM_1000_NS6system6detail10sequential3seqE[1];
.global .align 1 .b8 _ZN29_INTERNAL_73214af1_4_k_cu_h_H6thrust24THRUST_300001_SM_1000_NS12placeholders2_1E[1];
.global .align 1 .b8 _ZN29_INTERNAL_73214af1_4_k_cu_h_H6thrust24THRUST_300001_SM_1000_NS12placeholders2_2E[1];
.global .align 1 .b8 _ZN29_INTERNAL_73214af1_4_k_cu_h_H6thrust24THRUST_300001_SM_1000_NS12placeholders2_3E[1];
.global .align 1 .b8 _ZN29_INTERNAL_73214af1_4_k_cu_h_H6thrust24THRUST_300001_SM_1000_NS12placeholders2_4E[1];
.global .align 1 .b8 _ZN29_INTERNAL_73214af1_4_k_cu_h_H6thrust24THRUST_300001_SM_1000_NS12placeholders2_5E[1];
.global .align 1 .b8 _ZN29_INTERNAL_73214af1_4_k_cu_h_H6thrust24THRUST_300001_SM_1000_NS12placeholders2_6E[1];
.global .align 1 .b8 _ZN29_INTERNAL_73214af1_4_k_cu_h_H6thrust24THRUST_300001_SM_1000_NS12placeholders2_7E[1];
.global .align 1 .b8 _ZN29_INTERNAL_73214af1_4_k_cu_h_H6thrust24THRUST_300001_SM_1000_NS12placeholders2_8E[1];
.global .align 1 .b8 _ZN29_INTERNAL_73214af1_4_k_cu_h_H6thrust24THRUST_300001_SM_1000_NS12placeholders2_9E[1];
.global .align 1 .b8 _ZN29_INTERNAL_73214af1_4_k_cu_h_H6thrust24THRUST_300001_SM_1000_NS12placeholders3_10E[1];
.global .align 1 .b8 _ZN29_INTERNAL_73214af1_4_k_cu_h_H6thrust24THRUST_300001_SM_1000_NS3seqE[1];
.global .align 8 .b8 __cudart_i2opi_d[144] = {8, 93, 141, 31, 177, 95, 251, 107, 234, 146, 82, 138, 247, 57, 7, 61, 123, 241, 229, 235, 199, 186, 39, 117, 45, 234, 95, 158, 102, 63, 70, 79, 183, 9, 203, 39, 207, 126, 54, 109, 31, 109, 10, 90, 139, 17, 47, 239, 15, 152, 5, 222, 255, 151, 248, 31, 59, 40, 249, 189, 139, 95, 132, 156, 244, 57, 83, 131, 57, 214, 145, 57, 65, 126, 95, 180, 38, 112, 156, 233, 132, 68, 187, 46, 245, 53, 130, 232, 62, 167, 41, 177, 28, 235, 29, 254, 28, 146, 209, 9, 234, 46, 73, 6, 224, 210, 77, 66, 58, 110, 36, 183, 97, 197, 187, 222, 171, 99, 81, 254, 65, 144, 67, 60, 153, 149, 98, 219, 192, 221, 52, 245, 209, 87, 39, 252, 41, 21, 68, 78, 110, 131, 249, 162};
.global .align 16 .b8 __cudart_sin_cos_coeffs[128] = {70, 210, 176, 44, 241, 229, 90, 190, 146, 227, 172, 105, 227, 29, 199, 62, 161, 98, 219, 25, 160, 1, 42, 191, 24, 8, 17, 17, 17, 17, 129, 63, 84, 85, 85, 85, 85, 85, 197, 191, 0, 0, 0, 0, 0, 0, 0, 0, 0, 0, 0, 0, 0, 0, 0, 0, 100, 129, 253, 32, 131, 255, 168, 189, 40, 133, 239, 193, 167, 238, 33, 62, 217, 230, 6, 142, 79, 126, 146, 190, 233, 188, 221, 25, 160, 1, 250, 62, 71, 93, 193, 22, 108, 193, 86, 191, 81, 85, 85, 85, 85, 85, 165, 63, 0, 0, 0, 0, 0, 0, 224, 191, 0, 0, 0, 0, 0, 0, 240, 63};

.visible .entry _Z11solve_all_kPKdPdS1_id(
	.param .u64 .ptr .align 1 _Z11solve_all_kPKdPdS1_id_param_0,
	.param .u64 .ptr .align 1 _Z11solve_all_kPKdPdS1_id_param_1,
	.param .u64 .ptr .align 1 _Z11solve_all_kPKdPdS1_id_param_2,
	.param .u32 _Z11solve_all_kPKdPdS1_id_param_3,
	.param .f64 _Z11solve_all_kPKdPdS1_id_param_4
)
{
	.reg .pred 	%p<53>;
	.reg .b32 	%r<140>;
	.reg .b64 	%rd<62>;
	.reg .b64 	%fd<566>;

	ld.param.u64 	%rd1, [_Z11solve_all_kPKdPdS1_id_param_0];
	ld.param.u32 	%r54, [_Z11solve_all_kPKdPdS1_id_param_3];
	ld.param.f64 	%fd111, [_Z11solve_all_kPKdPdS1_id_param_4];
	mov.u32 	%r55, %ctaid.x;
	mov.u32 	%r56, %ntid.x;
	mov.u32 	%r57, %tid.x;
	mad.lo.s32 	%r1, %r55, %r56, %r57;
	setp.ge.s32 	%p1, %r1, %r54;
	@%p1 bra 	$L__BB0_63;
	cvta.to.global.u64 	%rd4, %rd1;
	mul.wide.s32 	%rd5, %r1, 8;
	add.s64 	%rd6, %rd4, %rd5;
	ld.global.nc.f64 	%fd114, [%rd6];
	mul.f64 	%fd1, %fd114, %fd114;
	mov.f64 	%fd542, 0d3FF0000000000000;
	mov.f64 	%fd540, 0d0000000000000000;
	mov.b32 	%r120, 0;
	mov.u64 	%rd9, __cudart_sin_cos_coeffs;
	mov.f64 	%fd541, %fd540;
$L__BB0_2:
	add.f64 	%fd5, %fd540, %fd540;
	abs.f64 	%fd6, %fd5;
	setp.neu.f64 	%p2, %fd6, 0d7FF0000000000000;
	@%p2 bra 	$L__BB0_4;
	mov.f64 	%fd120, 0d0000000000000000;
	mul.rn.f64 	%fd543, %fd5, %fd120;
	mov.b32 	%r121, 0;
	bra.uni 	$L__BB0_6;
$L__BB0_4:
	mul.f64 	%fd115, %fd5, 0d3FE45F306DC9C883;
	cvt.rni.s32.f64 	%r121, %fd115;
	cvt.rn.f64.s32 	%fd116, %r121;
	fma.rn.f64 	%fd117, %fd116, 0dBFF921FB54442D18, %fd5;
	fma.rn.f64 	%fd118, %fd116, 0dBC91A62633145C00, %fd117;
	fma.rn.f64 	%fd543, %fd116, 0dB97B839A252049C0, %fd118;
	setp.ltu.f64 	%p3, %fd6, 0d41E0000000000000;
	@%p3 bra 	$L__BB0_6;
	{ // callseq 0, 0
	.param .b64 param0;
	st.param.f64 	[param0], %fd5;
	.param .align 16 .b8 retval0[16];
	call.uni (retval0), 
	__internal_trig_reduction_slowpathd, 
	(
	param0
	);
	ld.param.f64 	%fd543, [retval0];
	ld.param.b32 	%r121, [retval0+8];
	} // callseq 0
$L__BB0_6:
	setp.neu.f64 	%p4, %fd6, 0d7FF0000000000000;
	shl.b32 	%r61, %r121, 6;
	cvt.u64.u32 	%rd7, %r61;
	and.b64  	%rd8, %rd7, 64;
	add.s64 	%rd10, %rd9, %rd8;
	mul.rn.f64 	%fd121, %fd543, %fd543;
	and.b32  	%r62, %r121, 1;
	setp.eq.b32 	%p5, %r62, 1;
	selp.f64 	%fd122, 0dBDA8FF8320FD8164, 0d3DE5DB65F9785EBA, %p5;
	ld.global.nc.v2.f64 	{%fd123, %fd124}, [%rd10];
	fma.rn.f64 	%fd125, %fd122, %fd121, %fd123;
	fma.rn.f64 	%fd126, %fd125, %fd121, %fd124;
	ld.global.nc.v2.f64 	{%fd127, %fd128}, [%rd10+16];
	fma.rn.f64 	%fd129, %fd126, %fd121, %fd127;
	fma.rn.f64 	%fd130, %fd129, %fd121, %fd128;
	ld.global.nc.v2.f64 	{%fd131, %fd132}, [%rd10+32];
	fma.rn.f64 	%fd133, %fd130, %fd121, %fd131;
	fma.rn.f64 	%fd134, %fd133, %fd121, %fd132;
	fma.rn.f64 	%fd135, %fd134, %fd543, %fd543;
	fma.rn.f64 	%fd136, %fd134, %fd121, 0d3FF0000000000000;
	selp.f64 	%fd137, %fd136, %fd135, %p5;
	and.b32  	%r63, %r121, 2;
	setp.eq.s32 	%p6, %r63, 0;
	mov.f64 	%fd138, 0d0000000000000000;
	sub.f64 	%fd139, %fd138, %fd137;
	selp.f64 	%fd11, %fd137, %fd139, %p6;
	@%p4 bra 	$L__BB0_8;
	mov.f64 	%fd145, 0d0000000000000000;
	mul.rn.f64 	%fd545, %fd5, %fd145;
	mov.b32 	%r123, 1;
	bra.uni 	$L__BB0_11;
$L__BB0_8:
	mul.f64 	%fd140, %fd5, 0d3FE45F306DC9C883;
	cvt.rni.s32.f64 	%r122, %fd140;
	cvt.rn.f64.s32 	%fd141, %r122;
	fma.rn.f64 	%fd142, %fd141, 0dBFF921FB54442D18, %fd5;
	fma.rn.f64 	%fd143, %fd141, 0dBC91A62633145C00, %fd142;
	fma.rn.f64 	%fd545, %fd141, 0dB97B839A252049C0, %fd143;
	setp.ltu.f64 	%p7, %fd6, 0d41E0000000000000;
	@%p7 bra 	$L__BB0_10;
	{ // callseq 1, 0
	.param .b64 param0;
	st.param.f64 	[param0], %fd5;
	.param .align 16 .b8 retval0[16];
	call.uni (retval0), 
	__internal_trig_reduction_slowpathd, 
	(
	param0
	);
	ld.param.f64 	%fd545, [retval0];
	ld.param.b32 	%r122, [retval0+8];
	} // callseq 1
$L__BB0_10:
	add.s32 	%r123, %r122, 1;
$L__BB0_11:
	sub.f64 	%fd146, %fd111, %fd11;
	mul.f64 	%fd147, %fd146, 0d3FD147AE147AE148;
	div.rn.f64 	%fd148, %fd1, %fd147;
	shl.b32 	%r66, %r123, 6;
	cvt.u64.u32 	%rd11, %r66;
	and.b64  	%rd12, %rd11, 64;
	add.s64 	%rd14, %rd9, %rd12;
	mul.rn.f64 	%fd149, %fd545, %fd545;
	and.b32  	%r67, %r123, 1;
	setp.eq.b32 	%p8, %r67, 1;
	selp.f64 	%fd150, 0dBDA8FF8320FD8164, 0d3DE5DB65F9785EBA, %p8;
	ld.global.nc.v2.f64 	{%fd151, %fd152}, [%rd14];
	fma.rn.f64 	%fd153, %fd150, %fd149, %fd151;
	fma.rn.f64 	%fd154, %fd153, %fd149, %fd152;
	ld.global.nc.v2.f64 	{%fd155, %fd156}, [%rd14+16];
	fma.rn.f64 	%fd157, %fd154, %fd149, %fd155;
	fma.rn.f64 	%fd158, %fd157, %fd149, %fd156;
	ld.global.nc.v2.f64 	{%fd159, %fd160}, [%rd14+32];
	fma.rn.f64 	%fd161, %fd158, %fd149, %fd159;
	fma.rn.f64 	%fd162, %fd161, %fd149, %fd160;
	fma.rn.f64 	%fd163, %fd162, %fd545, %fd545;
	fma.rn.f64 	%fd164, %fd162, %fd149, 0d3FF0000000000000;
	selp.f64 	%fd165, %fd164, %fd163, %p8;
	and.b32  	%r68, %r123, 2;
	setp.eq.s32 	%p9, %r68, 0;
	mov.f64 	%fd166, 0d0000000000000000;
	sub.f64 	%fd167, %fd166, %fd165;
	selp.f64 	%fd168, %fd165, %fd167, %p9;
	add.f64 	%fd169, %fd168, %fd168;
	div.rn.f64 	%fd170, %fd169, %fd146;
	fma.rn.f64 	%fd171, %fd542, 0dBFD147AE147AE148, %fd541;
	mul.f64 	%fd172, %fd541, %fd170;
	div.rn.f64 	%fd173, %fd172, 0d3FD147AE147AE148;
	fma.rn.f64 	%fd17, %fd171, %fd148, %fd173;
	mul.f64 	%fd174, %fd541, 0dBFD147AE147AE148;
	sub.f64 	%fd175, %fd174, %fd542;
	mul.f64 	%fd176, %fd175, %fd148;
	sub.f64 	%fd18, %fd176, %fd172;
	fma.rn.f64 	%fd19, %fd17, 0d3ED4F8B588E368F1, %fd542;
	fma.rn.f64 	%fd20, %fd18, 0d3ED4F8B588E368F1, %fd541;
	add.f64 	%fd177, %fd540, 0d3ED4F8B588E368F1;
	add.f64 	%fd21, %fd177, %fd177;
	abs.f64 	%fd22, %fd21;
	setp.neu.f64 	%p10, %fd22, 0d7FF0000000000000;
	@%p10 bra 	$L__BB0_13;
	mov.f64 	%fd183, 0d0000000000000000;
	mul.rn.f64 	%fd546, %fd21, %fd183;
	mov.b32 	%r124, 0;
	bra.uni 	$L__BB0_15;
$L__BB0_13:
	mul.f64 	%fd178, %fd21, 0d3FE45F306DC9C883;
	cvt.rni.s32.f64 	%r124, %fd178;
	cvt.rn.f64.s32 	%fd179, %r124;
	fma.rn.f64 	%fd180, %fd179, 0dBFF921FB54442D18, %fd21;
	fma.rn.f64 	%fd181, %fd179, 0dBC91A62633145C00, %fd180;
	fma.rn.f64 	%fd546, %fd179, 0dB97B839A252049C0, %fd181;
	setp.ltu.f64 	%p11, %fd22, 0d41E0000000000000;
	@%p11 bra 	$L__BB0_15;
	{ // callseq 2, 0
	.param .b64 param0;
	st.param.f64 	[param0], %fd21;
	.param .align 16 .b8 retval0[16];
	call.uni (retval0), 
	__internal_trig_reduction_slowpathd, 
	(
	param0
	);
	ld.param.f64 	%fd546, [retval0];
	ld.param.b32 	%r124, [retval0+8];
	} // callseq 2
$L__BB0_15:
	setp.neu.f64 	%p12, %fd22, 0d7FF0000000000000;
	shl.b32 	%r71, %r124, 6;
	cvt.u64.u32 	%rd15, %r71;
	and.b64  	%rd16, %rd15, 64;
	add.s64 	%rd18, %rd9, %rd16;
	mul.rn.f64 	%fd184, %fd546, %fd546;
	and.b32  	%r72, %r124, 1;
	setp.eq.b32 	%p13, %r72, 1;
	selp.f64 	%fd185, 0dBDA8FF8320FD8164, 0d3DE5DB65F9785EBA, %p13;
	ld.global.nc.v2.f64 	{%fd186, %fd187}, [%rd18];
	fma.rn.f64 	%fd188, %fd185, %fd184, %fd186;
	fma.rn.f64 	%fd189, %fd188, %fd184, %fd187;
	ld.global.nc.v2.f64 	{%fd190, %fd191}, [%rd18+16];
	fma.rn.f64 	%fd192, %fd189, %fd184, %fd190;
	fma.rn.f64 	%fd193, %fd192, %fd184, %fd191;
	ld.global.nc.v2.f64 	{%fd194, %fd195}, [%rd18+32];
	fma.rn.f64 	%fd196, %fd193, %fd184, %fd194;
	fma.rn.f64 	%fd197, %fd196, %fd184, %fd195;
	fma.rn.f64 	%fd198, %fd197, %fd546, %fd546;
	fma.rn.f64 	%fd199, %fd197, %fd184, 0d3FF0000000000000;
	selp.f64 	%fd200, %fd199, %fd198, %p13;
	and.b32  	%r73, %r124, 2;
	setp.eq.s32 	%p14, %r73, 0;
	mov.f64 	%fd201, 0d0000000000000000;
	sub.f64 	%fd202, %fd201, %fd200;
	selp.f64 	%fd27, %fd200, %fd202, %p14;
	@%p12 bra 	$L__BB0_17;
	mov.f64 	%fd208, 0d0000000000000000;
	mul.rn.f64 	%fd548, %fd21, %fd208;
	mov.b32 	%r126, 1;
	bra.uni 	$L__BB0_20;
$L__BB0_17:
	mul.f64 	%fd203, %fd21, 0d3FE45F306DC9C883;
	cvt.rni.s32.f64 	%r125, %fd203;
	cvt.rn.f64.s32 	%fd204, %r125;
	fma.rn.f64 	%fd205, %fd204, 0dBFF921FB54442D18, %fd21;
	fma.rn.f64 	%fd206, %fd204, 0dBC91A62633145C00, %fd205;
	fma.rn.f64 	%fd548, %fd204, 0dB97B839A252049C0, %fd206;
	setp.ltu.f64 	%p15, %fd22, 0d41E0000000000000;
	@%p15 bra 	$L__BB0_19;
	{ // callseq 3, 0
	.param .b64 param0;
	st.param.f64 	[param0], %fd21;
	.param .align 16 .b8 retval0[16];
	call.uni (retval0), 
	__internal_trig_reduction_slowpathd, 
	(
	param0
	);
	ld.param.f64 	%fd548, [retval0];
	ld.param.b32 	%r125, [retval0+8];
	} // callseq 3
$L__BB0_19:
	add.s32 	%r126, %r125, 1;
$L__BB0_20:
	sub.f64 	%fd209, %fd111, %fd27;
	mul.f64 	%fd210, %fd209, 0d3FD147AE147AE148;
	div.rn.f64 	%fd211, %fd1, %fd210;
	shl.b32 	%r76, %r126, 6;
	cvt.u64.u32 	%rd19, %r76;
	and.b64  	%rd20, %rd19, 64;
	add.s64 	%rd22, %rd9, %rd20;
	mul.rn.f64 	%fd212, %fd548, %fd548;
	and.b32  	%r77, %r126, 1;
	setp.eq.b32 	%p16, %r77, 1;
	selp.f64 	%fd213, 0dBDA8FF8320FD8164, 0d3DE5DB65F9785EBA, %p16;
	ld.global.nc.v2.f64 	{%fd214, %fd215}, [%rd22];
	fma.rn.f64 	%fd216, %fd213, %fd212, %fd214;
	fma.rn.f64 	%fd217, %fd216, %fd212, %fd215;
	ld.global.nc.v2.f64 	{%fd218, %fd219}, [%rd22+16];
	fma.rn.f64 	%fd220, %fd217, %fd212, %fd218;
	fma.rn.f64 	%fd221, %fd220, %fd212, %fd219;
	ld.global.nc.v2.f64 	{%fd222, %fd223}, [%rd22+32];
	fma.rn.f64 	%fd224, %fd221, %fd212, %fd222;
	fma.rn.f64 	%fd225, %fd224, %fd212, %fd223;
	fma.rn.f64 	%fd226, %fd225, %fd548, %fd548;
	fma.rn.f64 	%fd227, %fd225, %fd212, 0d3FF0000000000000;
	selp.f64 	%fd228, %fd227, %fd226, %p16;
	and.b32  	%r78, %r126, 2;
	setp.eq.s32 	%p17, %r78, 0;
	mov.f64 	%fd229, 0d0000000000000000;
	sub.f64 	%fd230, %fd229, %fd228;
	selp.f64 	%fd231, %fd228, %fd230, %p17;
	add.f64 	%fd232, %fd231, %fd231;
	div.rn.f64 	%fd233, %fd232, %fd209;
	fma.rn.f64 	%fd234, %fd19, 0dBFD147AE147AE148, %fd20;
	mul.f64 	%fd235, %fd20, %fd233;
	div.rn.f64 	%fd236, %fd235, 0d3FD147AE147AE148;
	fma.rn.f64 	%fd33, %fd234, %fd211, %fd236;
	mul.f64 	%fd237, %fd20, 0dBFD147AE147AE148;
	sub.f64 	%fd238, %fd237, %fd19;
	mul.f64 	%fd239, %fd238, %fd211;
	sub.f64 	%fd34, %fd239, %fd235;
	fma.rn.f64 	%fd240, %fd33, 0d3ED4F8B588E368F1, %fd542;
	fma.rn.f64 	%fd241, %fd34, 0d3ED4F8B588E368F1, %fd541;
	fma.rn.f64 	%fd242, %fd240, 0dBFD147AE147AE148, %fd241;
	mul.f64 	%fd243, %fd233, %fd241;
	div.rn.f64 	%fd244, %fd243, 0d3FD147AE147AE148;
	fma.rn.f64 	%fd35, %fd211, %fd242, %fd244;
	mul.f64 	%fd245, %fd241, 0dBFD147AE147AE148;
	sub.f64 	%fd246, %fd245, %fd240;
	mul.f64 	%fd247, %fd211, %fd246;
	sub.f64 	%fd36, %fd247, %fd243;
	fma.rn.f64 	%fd37, %fd35, 0d3EE4F8B588E368F1, %fd542;
	fma.rn.f64 	%fd38, %fd36, 0d3EE4F8B588E368F1, %fd541;
	add.f64 	%fd540, %fd540, 0d3EE4F8B588E368F1;
	add.f64 	%fd40, %fd540, %fd540;
	abs.f64 	%fd41, %fd40;
	setp.neu.f64 	%p18, %fd41, 0d7FF0000000000000;
	@%p18 bra 	$L__BB0_22;
	mov.f64 	%fd253, 0d0000000000000000;
	mul.rn.f64 	%fd549, %fd40, %fd253;
	mov.b32 	%r127, 0;
	bra.uni 	$L__BB0_24;
$L__BB0_22:
	mul.f64 	%fd248, %fd40, 0d3FE45F306DC9C883;
	cvt.rni.s32.f64 	%r127, %fd248;
	cvt.rn.f64.s32 	%fd249, %r127;
	fma.rn.f64 	%fd250, %fd249, 0dBFF921FB54442D18, %fd40;
	fma.rn.f64 	%fd251, %fd249, 0dBC91A62633145C00, %fd250;
	fma.rn.f64 	%fd549, %fd249, 0dB97B839A252049C0, %fd251;
	setp.ltu.f64 	%p19, %fd41, 0d41E0000000000000;
	@%p19 bra 	$L__BB0_24;
	{ // callseq 4, 0
	.param .b64 param0;
	st.param.f64 	[param0], %fd40;
	.param .align 16 .b8 retval0[16];
	call.uni (retval0), 
	__internal_trig_reduction_slowpathd, 
	(
	param0
	);
	ld.param.f64 	%fd549, [retval0];
	ld.param.b32 	%r127, [retval0+8];
	} // callseq 4
$L__BB0_24:
	shl.b32 	%r81, %r127, 6;
	cvt.u64.u32 	%rd23, %r81;
	and.b64  	%rd24, %rd23, 64;
	add.s64 	%rd26, %rd9, %rd24;
	mul.rn.f64 	%fd254, %fd549, %fd549;
	and.b32  	%r82, %r127, 1;
	setp.eq.b32 	%p21, %r82, 1;
	selp.f64 	%fd255, 0dBDA8FF8320FD8164, 0d3DE5DB65F9785EBA, %p21;
	ld.global.nc.v2.f64 	{%fd256, %fd257}, [%rd26];
	fma.rn.f64 	%fd258, %fd255, %fd254, %fd256;
	fma.rn.f64 	%fd259, %fd258, %fd254, %fd257;
	ld.global.nc.v2.f64 	{%fd260, %fd261}, [%rd26+16];
	fma.rn.f64 	%fd262, %fd259, %fd254, %fd260;
	fma.rn.f64 	%fd263, %fd262, %fd254, %fd261;
	ld.global.nc.v2.f64 	{%fd264, %fd265}, [%rd26+32];
	fma.rn.f64 	%fd266, %fd263, %fd254, %fd264;
	fma.rn.f64 	%fd267, %fd266, %fd254, %fd265;
	fma.rn.f64 	%fd268, %fd267, %fd549, %fd549;
	fma.rn.f64 	%fd269, %fd267, %fd254, 0d3FF0000000000000;
	selp.f64 	%fd270, %fd269, %fd268, %p21;
	and.b32  	%r83, %r127, 2;
	setp.eq.s32 	%p22, %r83, 0;
	mov.f64 	%fd271, 0d0000000000000000;
	sub.f64 	%fd272, %fd271, %fd270;
	selp.f64 	%fd46, %fd270, %fd272, %p22;
	@%p18 bra 	$L__BB0_26;
	mov.f64 	%fd278, 0d0000000000000000;
	mul.rn.f64 	%fd551, %fd40, %fd278;
	mov.b32 	%r129, 1;
	bra.uni 	$L__BB0_29;
$L__BB0_26:
	mul.f64 	%fd273, %fd40, 0d3FE45F306DC9C883;
	cvt.rni.s32.f64 	%r128, %fd273;
	cvt.rn.f64.s32 	%fd274, %r128;
	fma.rn.f64 	%fd275, %fd274, 0dBFF921FB54442D18, %fd40;
	fma.rn.f64 	%fd276, %fd274, 0dBC91A62633145C00, %fd275;
	fma.rn.f64 	%fd551, %fd274, 0dB97B839A252049C0, %fd276;
	setp.ltu.f64 	%p23, %fd41, 0d41E0000000000000;
	@%p23 bra 	$L__BB0_28;
	{ // callseq 5, 0
	.param .b64 param0;
	st.param.f64 	[param0], %fd40;
	.param .align 16 .b8 retval0[16];
	call.uni (retval0), 
	__internal_trig_reduction_slowpathd, 
	(
	param0
	);
	ld.param.f64 	%fd551, [retval0];
	ld.param.b32 	%r128, [retval0+8];
	} // callseq 5
$L__BB0_28:
	add.s32 	%r129, %r128, 1;
$L__BB0_29:
	sub.f64 	%fd279, %fd111, %fd46;
	mul.f64 	%fd280, %fd279, 0d3FD147AE147AE148;
	div.rn.f64 	%fd281, %fd1, %fd280;
	shl.b32 	%r86, %r129, 6;
	cvt.u64.u32 	%rd27, %r86;
	and.b64  	%rd28, %rd27, 64;
	add.s64 	%rd30, %rd9, %rd28;
	mul.rn.f64 	%fd282, %fd551, %fd551;
	and.b32  	%r87, %r129, 1;
	setp.eq.b32 	%p24, %r87, 1;
	selp.f64 	%fd283, 0dBDA8FF8320FD8164, 0d3DE5DB65F9785EBA, %p24;
	ld.global.nc.v2.f64 	{%fd284, %fd285}, [%rd30];
	fma.rn.f64 	%fd286, %fd283, %fd282, %fd284;
	fma.rn.f64 	%fd287, %fd286, %fd282, %fd285;
	ld.global.nc.v2.f64 	{%fd288, %fd289}, [%rd30+16];
	fma.rn.f64 	%fd290, %fd287, %fd282, %fd288;
	fma.rn.f64 	%fd291, %fd290, %fd282, %fd289;
	ld.global.nc.v2.f64 	{%fd292, %fd293}, [%rd30+32];
	fma.rn.f64 	%fd294, %fd291, %fd282, %fd292;
	fma.rn.f64 	%fd295, %fd294, %fd282, %fd293;
	fma.rn.f64 	%fd296, %fd295, %fd551, %fd551;
	fma.rn.f64 	%fd297, %fd295, %fd282, 0d3FF0000000000000;
	selp.f64 	%fd298, %fd297, %fd296, %p24;
	and.b32  	%r88, %r129, 2;
	setp.eq.s32 	%p25, %r88, 0;
	mov.f64 	%fd299, 0d0000000000000000;
	sub.f64 	%fd300, %fd299, %fd298;
	selp.f64 	%fd301, %fd298, %fd300, %p25;
	add.f64 	%fd302, %fd301, %fd301;
	div.rn.f64 	%fd303, %fd302, %fd279;
	fma.rn.f64 	%fd304, %fd37, 0dBFD147AE147AE148, %fd38;
	mul.f64 	%fd305, %fd38, %fd303;
	div.rn.f64 	%fd306, %fd305, 0d3FD147AE147AE148;
	fma.rn.f64 	%fd307, %fd304, %fd281, %fd306;
	mul.f64 	%fd308, %fd38, 0dBFD147AE147AE148;
	sub.f64 	%fd309, %fd308, %fd37;
	mul.f64 	%fd310, %fd309, %fd281;
	sub.f64 	%fd311, %fd310, %fd305;
	fma.rn.f64 	%fd312, %fd33, 0d4000000000000000, %fd17;
	fma.rn.f64 	%fd313, %fd35, 0d4000000000000000, %fd312;
	add.f64 	%fd314, %fd313, %fd307;
	fma.rn.f64 	%fd542, %fd314, 0d3EBBF647612F3697, %fd542;
	fma.rn.f64 	%fd315, %fd34, 0d4000000000000000, %fd18;
	fma.rn.f64 	%fd316, %fd36, 0d4000000000000000, %fd315;
	add.f64 	%fd317, %fd316, %fd311;
	fma.rn.f64 	%fd541, %fd317, 0d3EBBF647612F3697, %fd541;
	add.s32 	%r120, %r120, 1;
	setp.ne.s32 	%p26, %r120, 314159;
	@%p26 bra 	$L__BB0_2;
	mov.f64 	%fd553, 0d3FF0000000000000;
	mov.f64 	%fd552, 0d0000000000000000;
	mov.b32 	%r130, 0;
	mov.u64 	%rd33, __cudart_sin_cos_coeffs;
	mov.f64 	%fd554, %fd552;
$L__BB0_31:
	add.f64 	%fd57, %fd552, %fd552;
	abs.f64 	%fd58, %fd57;
	setp.neu.f64 	%p27, %fd58, 0d7FF0000000000000;
	@%p27 bra 	$L__BB0_33;
	mov.f64 	%fd325, 0d0000000000000000;
	mul.rn.f64 	%fd555, %fd57, %fd325;
	mov.b32 	%r131, 0;
	bra.uni 	$L__BB0_35;
$L__BB0_33:
	mul.f64 	%fd320, %fd57, 0d3FE45F306DC9C883;
	cvt.rni.s32.f64 	%r131, %fd320;
	cvt.rn.f64.s32 	%fd321, %r131;
	fma.rn.f64 	%fd322, %fd321, 0dBFF921FB54442D18, %fd57;
	fma.rn.f64 	%fd323, %fd321, 0dBC91A62633145C00, %fd322;
	fma.rn.f64 	%fd555, %fd321, 0dB97B839A252049C0, %fd323;
	setp.ltu.f64 	%p28, %fd58, 0d41E0000000000000;
	@%p28 bra 	$L__BB0_35;
	{ // callseq 6, 0
	.param .b64 param0;
	st.param.f64 	[param0], %fd57;
	.param .align 16 .b8 retval0[16];
	call.uni (retval0), 
	__internal_trig_reduction_slowpathd, 
	(
	param0
	);
	ld.param.f64 	%fd555, [retval0];
	ld.param.b32 	%r131, [retval0+8];
	} // callseq 6
$L__BB0_35:
	setp.neu.f64 	%p29, %fd58, 0d7FF0000000000000;
	shl.b32 	%r92, %r131, 6;
	cvt.u64.u32 	%rd31, %r92;
	and.b64  	%rd32, %rd31, 64;
	add.s64 	%rd34, %rd33, %rd32;
	mul.rn.f64 	%fd326, %fd555, %fd555;
	and.b32  	%r93, %r131, 1;
	setp.eq.b32 	%p30, %r93, 1;
	selp.f64 	%fd327, 0dBDA8FF8320FD8164, 0d3DE5DB65F9785EBA, %p30;
	ld.global.nc.v2.f64 	{%fd328, %fd329}, [%rd34];
	fma.rn.f64 	%fd330, %fd327, %fd326, %fd328;
	fma.rn.f64 	%fd331, %fd330, %fd326, %fd329;
	ld.global.nc.v2.f64 	{%fd332, %fd333}, [%rd34+16];
	fma.rn.f64 	%fd334, %fd331, %fd326, %fd332;
	fma.rn.f64 	%fd335, %fd334, %fd326, %fd333;
	ld.global.nc.v2.f64 	{%fd336, %fd337}, [%rd34+32];
	fma.rn.f64 	%fd338, %fd335, %fd326, %fd336;
	fma.rn.f64 	%fd339, %fd338, %fd326, %fd337;
	fma.rn.f64 	%fd340, %fd339, %fd555, %fd555;
	fma.rn.f64 	%fd341, %fd339, %fd326, 0d3FF0000000000000;
	selp.f64 	%fd342, %fd341, %fd340, %p30;
	and.b32  	%r94, %r131, 2;
	setp.eq.s32 	%p31, %r94, 0;
	mov.f64 	%fd343, 0d0000000000000000;
	sub.f64 	%fd344, %fd343, %fd342;
	selp.f64 	%fd63, %fd342, %fd344, %p31;
	@%p29 bra 	$L__BB0_37;
	mov.f64 	%fd350, 0d0000000000000000;
	mul.rn.f64 	%fd557, %fd57, %fd350;
	mov.b32 	%r133, 1;
	bra.uni 	$L__BB0_40;
$L__BB0_37:
	mul.f64 	%fd345, %fd57, 0d3FE45F306DC9C883;
	cvt.rni.s32.f64 	%r132, %fd345;
	cvt.rn.f64.s32 	%fd346, %r132;
	fma.rn.f64 	%fd347, %fd346, 0dBFF921FB54442D18, %fd57;
	fma.rn.f64 	%fd348, %fd346, 0dBC91A62633145C00, %fd347;
	fma.rn.f64 	%fd557, %fd346, 0dB97B839A252049C0, %fd348;
	setp.ltu.f64 	%p32, %fd58, 0d41E0000000000000;
	@%p32 bra 	$L__BB0_39;
	{ // callseq 7, 0
	.param .b64 param0;
	st.param.f64 	[param0], %fd57;
	.param .align 16 .b8 retval0[16];
	call.uni (retval0), 
	__internal_trig_reduction_slowpathd, 
	(
	param0
	);
	ld.param.f64 	%fd557, [retval0];
	ld.param.b32 	%r132, [retval0+8];
	} // callseq 7
$L__BB0_39:
	add.s32 	%r133, %r132, 1;
$L__BB0_40:
	sub.f64 	%fd351, %fd111, %fd63;
	mul.f64 	%fd352, %fd351, 0d3FD147AE147AE148;
	div.rn.f64 	%fd353, %fd1, %fd352;
	shl.b32 	%r97, %r133, 6;
	cvt.u64.u32 	%rd35, %r97;
	and.b64  	%rd36, %rd35, 64;
	add.s64 	%rd38, %rd33, %rd36;
	mul.rn.f64 	%fd354, %fd557, %fd557;
	and.b32  	%r98, %r133, 1;
	setp.eq.b32 	%p33, %r98, 1;
	selp.f64 	%fd355, 0dBDA8FF8320FD8164, 0d3DE5DB65F9785EBA, %p33;
	ld.global.nc.v2.f64 	{%fd356, %fd357}, [%rd38];
	fma.rn.f64 	%fd358, %fd355, %fd354, %fd356;
	fma.rn.f64 	%fd359, %fd358, %fd354, %fd357;
	ld.global.nc.v2.f64 	{%fd360, %fd361}, [%rd38+16];
	fma.rn.f64 	%fd362, %fd359, %fd354, %fd360;
	fma.rn.f64 	%fd363, %fd362, %fd354, %fd361;
	ld.global.nc.v2.f64 	{%fd364, %fd365}, [%rd38+32];
	fma.rn.f64 	%fd366, %fd363, %fd354, %fd364;
	fma.rn.f64 	%fd367, %fd366, %fd354, %fd365;
	fma.rn.f64 	%fd368, %fd367, %fd557, %fd557;
	fma.rn.f64 	%fd369, %fd367, %fd354, 0d3FF0000000000000;
	selp.f64 	%fd370, %fd369, %fd368, %p33;
	and.b32  	%r99, %r133, 2;
	setp.eq.s32 	%p34, %r99, 0;
	mov.f64 	%fd371, 0d0000000000000000;
	sub.f64 	%fd372, %fd371, %fd370;
	selp.f64 	%fd373, %fd370, %fd372, %p34;
	add.f64 	%fd374, %fd373, %fd373;
	div.rn.f64 	%fd375, %fd374, %fd351;
	fma.rn.f64 	%fd376, %fd554, 0dBFD147AE147AE148, %fd553;
	mul.f64 	%fd377, %fd553, %fd375;
	div.rn.f64 	%fd378, %fd377, 0d3FD147AE147AE148;
	fma.rn.f64 	%fd69, %fd376, %fd353, %fd378;
	mul.f64 	%fd379, %fd553, 0dBFD147AE147AE148;
	sub.f64 	%fd380, %fd379, %fd554;
	mul.f64 	%fd381, %fd380, %fd353;
	sub.f64 	%fd70, %fd381, %fd377;
	fma.rn.f64 	%fd71, %fd69, 0d3ED4F8B588E368F1, %fd554;
	fma.rn.f64 	%fd72, %fd70, 0d3ED4F8B588E368F1, %fd553;
	add.f64 	%fd382, %fd552, 0d3ED4F8B588E368F1;
	add.f64 	%fd73, %fd382, %fd382;
	abs.f64 	%fd74, %fd73;
	setp.neu.f64 	%p35, %fd74, 0d7FF0000000000000;
	@%p35 bra 	$L__BB0_42;
	mov.f64 	%fd388, 0d0000000000000000;
	mul.rn.f64 	%fd558, %fd73, %fd388;
	mov.b32 	%r134, 0;
	bra.uni 	$L__BB0_44;
$L__BB0_42:
	mul.f64 	%fd383, %fd73, 0d3FE45F306DC9C883;
	cvt.rni.s32.f64 	%r134, %fd383;
	cvt.rn.f64.s32 	%fd384, %r134;
	fma.rn.f64 	%fd385, %fd384, 0dBFF921FB54442D18, %fd73;
	fma.rn.f64 	%fd386, %fd384, 0dBC91A62633145C00, %fd385;
	fma.rn.f64 	%fd558, %fd384, 0dB97B839A252049C0, %fd386;
	setp.ltu.f64 	%p36, %fd74, 0d41E0000000000000;
	@%p36 bra 	$L__BB0_44;
	{ // callseq 8, 0
	.param .b64 param0;
	st.param.f64 	[param0], %fd73;
	.param .align 16 .b8 retval0[16];
	call.uni (retval0), 
	__internal_trig_reduction_slowpathd, 
	(
	param0
	);
	ld.param.f64 	%fd558, [retval0];
	ld.param.b32 	%r134, [retval0+8];
	} // callseq 8
$L__BB0_44:
	shl.b32 	%r102, %r134, 6;
	cvt.u64.u32 	%rd39, %r102;
	and.b64  	%rd40, %rd39, 64;
	add.s64 	%rd42, %rd33, %rd40;
	mul.rn.f64 	%fd389, %fd558, %fd558;
	and.b32  	%r103, %r134, 1;
	setp.eq.b32 	%p38, %r103, 1;
	selp.f64 	%fd390, 0dBDA8FF8320FD8164, 0d3DE5DB65F9785EBA, %p38;
	ld.global.nc.v2.f64 	{%fd391, %fd392}, [%rd42];
	fma.rn.f64 	%fd393, %fd390, %fd389, %fd391;
	fma.rn.f64 	%fd394, %fd393, %fd389, %fd392;
	ld.global.nc.v2.f64 	{%fd395, %fd396}, [%rd42+16];
	fma.rn.f64 	%fd397, %fd394, %fd389, %fd395;
	fma.rn.f64 	%fd398, %fd397, %fd389, %fd396;
	ld.global.nc.v2.f64 	{%fd399, %fd400}, [%rd42+32];
	fma.rn.f64 	%fd401, %fd398, %fd389, %fd399;
	fma.rn.f64 	%fd402, %fd401, %fd389, %fd400;
	fma.rn.f64 	%fd403, %fd402, %fd558, %fd558;
	fma.rn.f64 	%fd404, %fd402, %fd389, 0d3FF0000000000000;
	selp.f64 	%fd405, %fd404, %fd403, %p38;
	and.b32  	%r104, %r134, 2;
	setp.eq.s32 	%p39, %r104, 0;
	mov.f64 	%fd406, 0d0000000000000000;
	sub.f64 	%fd407, %fd406, %fd405;
	selp.f64 	%fd79, %fd405, %fd407, %p39;
	@%p35 bra 	$L__BB0_46;
	mov.f64 	%fd413, 0d0000000000000000;
	mul.rn.f64 	%fd560, %fd73, %fd413;
	mov.b32 	%r136, 1;
	bra.uni 	$L__BB0_49;
$L__BB0_46:
	mul.f64 	%fd408, %fd73, 0d3FE45F306DC9C883;
	cvt.rni.s32.f64 	%r135, %fd408;
	cvt.rn.f64.s32 	%fd409, %r135;
	fma.rn.f64 	%fd410, %fd409, 0dBFF921FB54442D18, %fd73;
	fma.rn.f64 	%fd411, %fd409, 0dBC91A62633145C00, %fd410;
	fma.rn.f64 	%fd560, %fd409, 0dB97B839A252049C0, %fd411;
	setp.ltu.f64 	%p40, %fd74, 0d41E0000000000000;
	@%p40 bra 	$L__BB0_48;
	{ // callseq 9, 0
	.param .b64 param0;
	st.param.f64 	[param0], %fd73;
	.param .align 16 .b8 retval0[16];
	call.uni (retval0), 
	__internal_trig_reduction_slowpathd, 
	(
	param0
	);
	ld.param.f64 	%fd560, [retval0];
	ld.param.b32 	%r135, [retval0+8];
	} // callseq 9
$L__BB0_48:
	add.s32 	%r136, %r135, 1;
$L__BB0_49:
	sub.f64 	%fd414, %fd111, %fd79;
	mul.f64 	%fd415, %fd414, 0d3FD147AE147AE148;
	div.rn.f64 	%fd416, %fd1, %fd415;
	shl.b32 	%r107, %r136, 6;
	cvt.u64.u32 	%rd43, %r107;
	and.b64  	%rd44, %rd43, 64;
	add.s64 	%rd46, %rd33, %rd44;
	mul.rn.f64 	%fd417, %fd560, %fd560;
	and.b32  	%r108, %r136, 1;
	setp.eq.b32 	%p41, %r108, 1;
	selp.f64 	%fd418, 0dBDA8FF8320FD8164, 0d3DE5DB65F9785EBA, %p41;
	ld.global.nc.v2.f64 	{%fd419, %fd420}, [%rd46];
	fma.rn.f64 	%fd421, %fd418, %fd417, %fd419;
	fma.rn.f64 	%fd422, %fd421, %fd417, %fd420;
	ld.global.nc.v2.f64 	{%fd423, %fd424}, [%rd46+16];
	fma.rn.f64 	%fd425, %fd422, %fd417, %fd423;
	fma.rn.f64 	%fd426, %fd425, %fd417, %fd424;
	ld.global.nc.v2.f64 	{%fd427, %fd428}, [%rd46+32];
	fma.rn.f64 	%fd429, %fd426, %fd417, %fd427;
	fma.rn.f64 	%fd430, %fd429, %fd417, %fd428;
	fma.rn.f64 	%fd431, %fd430, %fd560, %fd560;
	fma.rn.f64 	%fd432, %fd430, %fd417, 0d3FF0000000000000;
	selp.f64 	%fd433, %fd432, %fd431, %p41;
	and.b32  	%r109, %r136, 2;
	setp.eq.s32 	%p42, %r109, 0;
	mov.f64 	%fd434, 0d0000000000000000;
	sub.f64 	%fd435, %fd434, %fd433;
	selp.f64 	%fd436, %fd433, %fd435, %p42;
	add.f64 	%fd437, %fd436, %fd436;
	div.rn.f64 	%fd438, %fd437, %fd414;
	fma.rn.f64 	%fd439, %fd71, 0dBFD147AE147AE148, %fd72;
	mul.f64 	%fd440, %fd72, %fd438;
	div.rn.f64 	%fd441, %fd440, 0d3FD147AE147AE148;
	fma.rn.f64 	%fd85, %fd439, %fd416, %fd441;
	mul.f64 	%fd442, %fd72, 0dBFD147AE147AE148;
	sub.f64 	%fd443, %fd442, %fd71;
	mul.f64 	%fd444, %fd443, %fd416;
	sub.f64 	%fd86, %fd444, %fd440;
	fma.rn.f64 	%fd445, %fd85, 0d3ED4F8B588E368F1, %fd554;
	fma.rn.f64 	%fd446, %fd86, 0d3ED4F8B588E368F1, %fd553;
	fma.rn.f64 	%fd447, %fd445, 0dBFD147AE147AE148, %fd446;
	mul.f64 	%fd448, %fd438, %fd446;
	div.rn.f64 	%fd449, %fd448, 0d3FD147AE147AE148;
	fma.rn.f64 	%fd87, %fd416, %fd447, %fd449;
	mul.f64 	%fd450, %fd446, 0dBFD147AE147AE148;
	sub.f64 	%fd451, %fd450, %fd445;
	mul.f64 	%fd452, %fd416, %fd451;
	sub.f64 	%fd88, %fd452, %fd448;
	add.f64 	%fd552, %fd552, 0d3EE4F8B588E368F1;
	add.f64 	%fd90, %fd552, %fd552;
	abs.f64 	%fd91, %fd90;
	setp.neu.f64 	%p43, %fd91, 0d7FF0000000000000;
	@%p43 bra 	$L__BB0_51;
	mov.f64 	%fd458, 0d0000000000000000;
	mul.rn.f64 	%fd561, %fd90, %fd458;
	mov.b32 	%r137, 0;
	bra.uni 	$L__BB0_53;
$L__BB0_51:
	mul.f64 	%fd453, %fd90, 0d3FE45F306DC9C883;
	cvt.rni.s32.f64 	%r137, %fd453;
	cvt.rn.f64.s32 	%fd454, %r137;
	fma.rn.f64 	%fd455, %fd454, 0dBFF921FB54442D18, %fd90;
	fma.rn.f64 	%fd456, %fd454, 0dBC91A62633145C00, %fd455;
	fma.rn.f64 	%fd561, %fd454, 0dB97B839A252049C0, %fd456;
	setp.ltu.f64 	%p44, %fd91, 0d41E0000000000000;
	@%p44 bra 	$L__BB0_53;
	{ // callseq 10, 0
	.param .b64 param0;
	st.param.f64 	[param0], %fd90;
	.param .align 16 .b8 retval0[16];
	call.uni (retval0), 
	__internal_trig_reduction_slowpathd, 
	(
	param0
	);
	ld.param.f64 	%fd561, [retval0];
	ld.param.b32 	%r137, [retval0+8];
	} // callseq 10
$L__BB0_53:
	shl.b32 	%r112, %r137, 6;
	cvt.u64.u32 	%rd47, %r112;
	and.b64  	%rd48, %rd47, 64;
	mov.u64 	%rd49, __cudart_sin_cos_coeffs;
	add.s64 	%rd50, %rd49, %rd48;
	mul.rn.f64 	%fd459, %fd561, %fd561;
	and.b32  	%r113, %r137, 1;
	setp.eq.b32 	%p46, %r113, 1;
	selp.f64 	%fd460, 0dBDA8FF8320FD8164, 0d3DE5DB65F9785EBA, %p46;
	ld.global.nc.v2.f64 	{%fd461, %fd462}, [%rd50];
	fma.rn.f64 	%fd463, %fd460, %fd459, %fd461;
	fma.rn.f64 	%fd464, %fd463, %fd459, %fd462;
	ld.global.nc.v2.f64 	{%fd465, %fd466}, [%rd50+16];
	fma.rn.f64 	%fd467, %fd464, %fd459, %fd465;
	fma.rn.f64 	%fd468, %fd467, %fd459, %fd466;
	ld.global.nc.v2.f64 	{%fd469, %fd470}, [%rd50+32];
	fma.rn.f64 	%fd471, %fd468, %fd459, %fd469;
	fma.rn.f64 	%fd472, %fd471, %fd459, %fd470;
	fma.rn.f64 	%fd473, %fd472, %fd561, %fd561;
	fma.rn.f64 	%fd474, %fd472, %fd459, 0d3FF0000000000000;
	selp.f64 	%fd475, %fd474, %fd473, %p46;
	and.b32  	%r114, %r137, 2;
	setp.eq.s32 	%p47, %r114, 0;
	mov.f64 	%fd476, 0d0000000000000000;
	sub.f64 	%fd477, %fd476, %fd475;
	selp.f64 	%fd96, %fd475, %fd477, %p47;
	@%p43 bra 	$L__BB0_55;
	mov.f64 	%fd483, 0d0000000000000000;
	mul.rn.f64 	%fd563, %fd90, %fd483;
	mov.b32 	%r139, 1;
	bra.uni 	$L__BB0_58;
$L__BB0_55:
	mul.f64 	%fd478, %fd90, 0d3FE45F306DC9C883;
	cvt.rni.s32.f64 	%r138, %fd478;
	cvt.rn.f64.s32 	%fd479, %r138;
	fma.rn.f64 	%fd480, %fd479, 0dBFF921FB54442D18, %fd90;
	fma.rn.f64 	%fd481, %fd479, 0dBC91A62633145C00, %fd480;
	fma.rn.f64 	%fd563, %fd479, 0dB97B839A252049C0, %fd481;
	setp.ltu.f64 	%p48, %fd91, 0d41E0000000000000;
	@%p48 bra 	$L__BB0_57;
	{ // callseq 11, 0
	.param .b64 param0;
	st.param.f64 	[param0], %fd90;
	.param .align 16 .b8 retval0[16];
	call.uni (retval0), 
	__internal_trig_reduction_slowpathd, 
	(
	param0
	);
	ld.param.f64 	%fd563, [retval0];
	ld.param.b32 	%r138, [retval0+8];
	} // callseq 11
$L__BB0_57:
	add.s32 	%r139, %r138, 1;
$L__BB0_58:
	sub.f64 	%fd484, %fd111, %fd96;
	mul.f64 	%fd485, %fd484, 0d3FD147AE147AE148;
	div.rn.f64 	%fd486, %fd1, %fd485;
	shl.b32 	%r117, %r139, 6;
	cvt.u64.u32 	%rd51, %r117;
	and.b64  	%rd52, %rd51, 64;
	mov.u64 	%rd53, __cudart_sin_cos_coeffs;
	add.s64 	%rd54, %rd53, %rd52;
	mul.rn.f64 	%fd487, %fd563, %fd563;
	and.b32  	%r118, %r139, 1;
	setp.eq.b32 	%p49, %r118, 1;
	selp.f64 	%fd488, 0dBDA8FF8320FD8164, 0d3DE5DB65F9785EBA, %p49;
	ld.global.nc.v2.f64 	{%fd489, %fd490}, [%rd54];
	fma.rn.f64 	%fd491, %fd488, %fd487, %fd489;
	fma.rn.f64 	%fd492, %fd491, %fd487, %fd490;
	ld.global.nc.v2.f64 	{%fd493, %fd494}, [%rd54+16];
	fma.rn.f64 	%fd495, %fd492, %fd487, %fd493;
	fma.rn.f64 	%fd496, %fd495, %fd487, %fd494;
	ld.global.nc.v2.f64 	{%fd497, %fd498}, [%rd54+32];
	fma.rn.f64 	%fd499, %fd496, %fd487, %fd497;
	fma.rn.f64 	%fd500, %fd499, %fd487, %fd498;
	fma.rn.f64 	%fd501, %fd500, %fd563, %fd563;
	fma.rn.f64 	%fd502, %fd500, %fd487, 0d3FF0000000000000;
	selp.f64 	%fd503, %fd502, %fd501, %p49;
	and.b32  	%r119, %r139, 2;
	setp.eq.s32 	%p50, %r119, 0;
	mov.f64 	%fd504, 0d0000000000000000;
	sub.f64 	%fd505, %fd504, %fd503;
	selp.f64 	%fd506, %fd503, %fd505, %p50;
	add.f64 	%fd507, %fd506, %fd506;
	div.rn.f64 	%fd508, %fd507, %fd484;
	fma.rn.f64 	%fd509, %fd87, 0d3EE4F8B588E368F1, %fd554;
	fma.rn.f64 	%fd510, %fd88, 0d3EE4F8B588E368F1, %fd553;
	fma.rn.f64 	%fd511, %fd509, 0dBFD147AE147AE148, %fd510;
	mul.f64 	%fd512, %fd510, %fd508;
	div.rn.f64 	%fd513, %fd512, 0d3FD147AE147AE148;
	fma.rn.f64 	%fd514, %fd511, %fd486, %fd513;
	mul.f64 	%fd515, %fd510, 0dBFD147AE147AE148;
	sub.f64 	%fd516, %fd515, %fd509;
	mul.f64 	%fd517, %fd516, %fd486;
	sub.f64 	%fd518, %fd517, %fd512;
	fma.rn.f64 	%fd519, %fd85, 0d4000000000000000, %fd69;
	fma.rn.f64 	%fd520, %fd87, 0d4000000000000000, %fd519;
	add.f64 	%fd521, %fd520, %fd514;
	fma.rn.f64 	%fd554, %fd521, 0d3EBBF647612F3697, %fd554;
	fma.rn.f64 	%fd522, %fd86, 0d4000000000000000, %fd70;
	fma.rn.f64 	%fd523, %fd88, 0d4000000000000000, %fd522;
	add.f64 	%fd524, %fd523, %fd518;
	fma.rn.f64 	%fd553, %fd524, 0d3EBBF647612F3697, %fd553;
	add.s32 	%r130, %r130, 1;
	setp.ne.s32 	%p51, %r130, 314159;
	@%p51 bra 	$L__BB0_31;
	add.f64 	%fd104, %fd542, %fd553;
	mul.f64 	%fd525, %fd542, %fd553;
	mul.f64 	%fd526, %fd541, %fd554;
	sub.f64 	%fd527, %fd525, %fd526;
	mul.f64 	%fd528, %fd527, 0dC010000000000000;
	fma.rn.f64 	%fd105, %fd104, %fd104, %fd528;
	setp.ltu.f64 	%p52, %fd105, 0d0000000000000000;
	@%p52 bra 	$L__BB0_61;
	sqrt.rn.f64 	%fd529, %fd105;
	add.f64 	%fd530, %fd104, %fd529;
	mul.f64 	%fd531, %fd530, 0d3FE0000000000000;
	sub.f64 	%fd532, %fd104, %fd529;
	mul.f64 	%fd533, %fd532, 0d3FE0000000000000;
	abs.f64 	%fd564, %fd531;
	abs.f64 	%fd565, %fd533;
	bra.uni 	$L__BB0_62;
$L__BB0_61:
	mul.f64 	%fd534, %fd104, 0d3FE0000000000000;
	neg.f64 	%fd535, %fd105;
	sqrt.rn.f64 	%fd536, %fd535;
	mul.f64 	%fd537, %fd536, 0d3FE0000000000000;
	mul.f64 	%fd538, %fd537, %fd537;
	fma.rn.f64 	%fd539, %fd534, %fd534, %fd538;
	sqrt.rn.f64 	%fd564, %fd539;
	mov.f64 	%fd565, %fd564;
$L__BB0_62:
	ld.param.u64 	%rd61, [_Z11solve_all_kPKdPdS1_id_param_2];
	ld.param.u64 	%rd60, [_Z11solve_all_kPKdPdS1_id_param_1];
	cvta.to.global.u64 	%rd55, %rd60;
	mul.wide.s32 	%rd56, %r1, 8;
	add.s64 	%rd57, %rd55, %rd56;
	st.global.f64 	[%rd57], %fd564;
	cvta.to.global.u64 	%rd58, %rd61;
	add.s64 	%rd59, %rd58, %rd56;
	st.global.f64 	[%rd59], %fd565;
$L__BB0_63:
	ret;

}
	// .globl	_ZN3cub18CUB_300001_SM_10006detail11EmptyKernelIvEEvv
.visible .entry _ZN3cub18CUB_300001_SM_10006detail11EmptyKernelIvEEvv()
{


	ret;

}
	// .globl	_ZN3cub18CUB_300001_SM_10006detail8for_each13static_kernelINS2_12policy_hub_t12policy_500_tEmN6thrust24THRUST_300001_SM_1000_NS8cuda_cub20__uninitialized_fill7functorINS7_10device_ptrIdEEdEEEEvT0_T1_
.visible .entry _ZN3cub18CUB_300001_SM_10006detail8for_each13static_kernelINS2_12policy_hub_t12policy_500_tEmN6thrust24THRUST_300001_SM_1000_NS8cuda_cub20__uninitialized_fill7functorINS7_10device_ptrIdEEdEEEEvT0_T1_(
	.param .u64 _ZN3cub18CUB_300001_SM_10006detail8for_each13static_kernelINS2_12policy_hub_t12policy_500_tEmN6thrust24THRUST_300001_SM_1000_NS8cuda_cub20__uninitialized_fill7functorINS7_10device_ptrIdEEdEEEEvT0_T1__param_0,
	.param .align 8 .b8 _ZN3cub18CUB_300001_SM_10006detail8for_each13static_kernelINS2_12policy_hub_t12policy_500_tEmN6thrust24THRUST_300001_SM_1000_NS8cuda_cub20__uninitialized_fill7functorINS7_10device_ptrIdEEdEEEEvT0_T1__param_1[16]
)
.maxntid 256
{
	.reg .pred 	%p<4>;
	.reg .b32 	%r<5>;
	.reg .b64 	%rd<16>;
	.reg .b64 	%fd<3>;

	ld.param.f64 	%fd2, [_ZN3cub18CUB_300001_SM_10006detail8for_each13static_kernelINS2_12policy_hub_t12policy_500_tEmN6thrust24THRUST_300001_SM_1000_NS8cuda_cub20__uninitialized_fill7functorINS7_10device_ptrIdEEdEEEEvT0_T1__param_1+8];
	ld.param.u64 	%rd4, [_ZN3cub18CUB_300001_SM_10006detail8for_each13static_kernelINS2_12policy_hub_t12policy_500_tEmN6thrust24THRUST_300001_SM_1000_NS8cuda_cub20__uninitialized_fill7functorINS7_10device_ptrIdEEdEEEEvT0_T1__param_1];
	ld.param.u64 	%rd5, [_ZN3cub18CUB_300001_SM_10006detail8for_each13static_kernelINS2_12policy_hub_t12policy_500_tEmN6thrust24THRUST_300001_SM_1000_NS8cuda_cub20__uninitialized_fill7functorINS7_10device_ptrIdEEdEEEEvT0_T1__param_0];
	mov.u32 	%r2, %ctaid.x;
	mul.wide.u32 	%rd1, %r2, 512;
	sub.s64 	%rd2, %rd5, %rd1;
	setp.lt.u64 	%p1, %rd2, 512;
	@%p1 bra 	$L__BB2_2;
	mov.u32 	%r4, %tid.x;
	cvta.to.global.u64 	%rd11, %rd4;
	cvt.u64.u32 	%rd12, %r4;
	add.s64 	%rd13, %rd1, %rd12;
	shl.b64 	%rd14, %rd13, 3;
	add.s64 	%rd15, %rd11, %rd14;
	st.global.f64 	[%rd15], %fd2;
	st.global.f64 	[%rd15+2048], %fd2;
	bra.uni 	$L__BB2_6;
$L__BB2_2:
	cvta.to.global.u64 	%rd6, %rd4;
	mov.u32 	%r1, %tid.x;
	cvt.u64.u32 	%rd7, %r1;
	setp.le.u64 	%p2, %rd2, %rd7;
	add.s64 	%rd8, %rd1, %rd7;
	shl.b64 	%rd9, %rd8, 3;
	add.s64 	%rd3, %rd6, %rd9;
	@%p2 bra 	$L__BB2_4;
	st.global.f64 	[%rd3], %fd2;
$L__BB2_4:
	add.s32 	%r3, %r1, 256;
	cvt.u64.u32 	%rd10, %r3;
	setp.le.u64 	%p3, %rd2, %rd10;
	@%p3 bra 	$L__BB2_6;
	st.global.f64 	[%rd3+2048], %fd2;
$L__BB2_6:
	ret;

}
.func  (.param .align 16 .b8 func_retval0[16]) __internal_trig_reduction_slowpathd(
	.param .b64 __internal_trig_reduction_slowpathd_param_0
)
{
	.local .align 8 .b8 	__local_depot3[40];
	.reg .b64 	%SP;
	.reg .b64 	%SPL;
	.reg .pred 	%p<10>;
	.reg .b32 	%r<47>;
	.reg .b64 	%rd<74>;
	.reg .b64 	%fd<5>;

	mov.u64 	%SPL, __local_depot3;
	ld.param.f64 	%fd4, [__internal_trig_reduction_slowpathd_param_0];
	add.u64 	%rd1, %SPL, 0;
	{
	.reg .b32 %temp; 
	mov.b64 	{%temp, %r1}, %fd4;
	}
	shr.u32 	%r2, %r1, 20;
	and.b32  	%r3, %r2, 2047;
	setp.eq.s32 	%p1, %r3, 2047;
	mov.b32 	%r46, 0;
	@%p1 bra 	$L__BB3_9;
	add.s32 	%r20, %r3, -1024;
	mov.b64 	%rd20, %fd4;
	shl.b64 	%rd2, %rd20, 11;
	shr.u32 	%r4, %r20, 6;
	sub.s32 	%r45, 15, %r4;
	sub.s32 	%r21, 19, %r4;
	setp.lt.u32 	%p2, %r20, 128;
	selp.b32 	%r6, 18, %r21, %p2;
	setp.ge.s32 	%p3, %r45, %r6;
	mov.b64 	%rd70, 0;
	@%p3 bra 	$L__BB3_4;
	add.s32 	%r23, %r6, %r4;
	neg.s32 	%r43, %r23;
	or.b64  	%rd3, %rd2, -9223372036854775808;
	mov.b64 	%rd70, 0;
	mov.b32 	%r42, 0;
	mov.u64 	%rd25, __cudart_i2opi_d;
	mov.u32 	%r44, %r45;
$L__BB3_3:
	.pragma "nounroll";
	mul.wide.s32 	%rd22, %r42, 8;
	add.s64 	%rd23, %rd1, %rd22;
	mul.wide.s32 	%rd24, %r44, 8;
	add.s64 	%rd26, %rd25, %rd24;
	ld.global.nc.u64 	%rd27, [%rd26];
	{
	.reg .u32 %r0, %r1, %r2, %r3, %alo, %ahi, %blo, %bhi, %clo, %chi;
	mov.b64 	{%alo,%ahi}, %rd27;
	mov.b64 	{%blo,%bhi}, %rd3;
	mov.b64 	{%clo,%chi}, %rd70;
	mad.lo.cc.u32 	%r0, %alo, %blo, %clo;
	madc.hi.cc.u32 	%r1, %alo, %blo, %chi;
	madc.hi.u32 	%r2, %alo, %bhi, 0;
	mad.lo.cc.u32 	%r1, %alo, %bhi, %r1;
	madc.hi.cc.u32 	%r2, %ahi, %blo, %r2;
	madc.hi.u32 	%r3, %ahi, %bhi, 0;
	mad.lo.cc.u32 	%r1, %ahi, %blo, %r1;
	madc.lo.cc.u32 	%r2, %ahi, %bhi, %r2;
	addc.u32 	%r3, %r3, 0;
	mov.b64 	%rd28, {%r0,%r1};
	mov.b64 	%rd70, {%r2,%r3};
	}
	st.local.u64 	[%rd23], %rd28;
	add.s32 	%r44, %r44, 1;
	add.s32 	%r43, %r43, 1;
	add.s32 	%r42, %r42, 1;
	setp.ne.s32 	%p4, %r43, -15;
	mov.u32 	%r45, %r6;
	@%p4 bra 	$L__BB3_3;
$L__BB3_4:
	cvt.s64.s32 	%rd29, %r45;
	cvt.u64.u32 	%rd30, %r4;
	add.s64 	%rd31, %rd30, %rd29;
	shl.b64 	%rd32, %rd31, 3;
	add.s64 	%rd33, %rd1, %rd32;
	st.local.u64 	[%rd33+-120], %rd70;
	and.b32  	%r15, %r2, 63;
	ld.local.u64 	%rd72, [%rd1+16];
	ld.local.u64 	%rd71, [%rd1+24];
	setp.eq.s32 	%p5, %r15, 0;
	@%p5 bra 	$L__BB3_6;
	shl.b64 	%rd34, %rd71, %r15;
	shr.u64 	%rd35, %rd72, 1;
	xor.b32  	%r24, %r15, 63;
	shr.u64 	%rd36, %rd35, %r24;
	or.b64  	%rd71, %rd34, %rd36;
	ld.local.u64 	%rd37, [%rd1+8];
	shl.b64 	%rd38, %rd72, %r15;
	shr.u64 	%rd39, %rd37, 1;
	shr.u64 	%rd40, %rd39, %r24;
	or.b64  	%rd72, %rd38, %rd40;
$L__BB3_6:
	and.b32  	%r25, %r1, -2147483648;
	shr.u64 	%rd41, %rd71, 62;
	cvt.u32.u64 	%r26, %rd41;
	mov.b64 	{%r27, %r28}, %rd71;
	mov.b64 	{%r29, %r30}, %rd72;
	shf.l.wrap.b32 	%r31, %r30, %r27, 2;
	shf.l.wrap.b32 	%r32, %r27, %r28, 2;
	mov.b64 	%rd42, {%r31, %r32};
	shl.b64 	%rd43, %rd72, 2;
	shr.u64 	%rd44, %rd42, 63;
	cvt.u32.u64 	%r33, %rd44;
	add.s32 	%r34, %r33, %r26;
	setp.eq.s32 	%p6, %r25, 0;
	neg.s32 	%r35, %r34;
	selp.b32 	%r46, %r34, %r35, %p6;
	setp.gt.s64 	%p7, %rd42, -1;
	mov.b64 	%rd45, 0;
	{
	.reg .u32 %r0, %r1, %r2, %r3, %a0, %a1, %a2, %a3, %b0, %b1, %b2, %b3;
	mov.b64 	{%a0,%a1}, %rd45;
	mov.b64 	{%a2,%a3}, %rd45;
	mov.b64 	{%b0,%b1}, %rd43;
	mov.b64 	{%b2,%b3}, %rd42;
	sub.cc.u32 	%r0, %a0, %b0;
	subc.cc.u32 	%r1, %a1, %b1;
	subc.cc.u32 	%r2, %a2, %b2;
	subc.u32 	%r3, %a3, %b3;
	mov.b64 	%rd46, {%r0,%r1};
	mov.b64 	%rd47, {%r2,%r3};
	}
	xor.b32  	%r36, %r25, -2147483648;
	selp.b64 	%rd73, %rd42, %rd47, %p7;
	selp.b64 	%rd14, %rd43, %rd46, %p7;
	selp.b32 	%r17, %r25, %r36, %p7;
	clz.b64 	%r37, %rd73;
	cvt.u64.u32 	%rd15, %r37;
	setp.eq.s32 	%p8, %r37, 0;
	@%p8 bra 	$L__BB3_8;
	cvt.u32.u64 	%r38, %rd15;
	and.b32  	%r39, %r38, 63;
	shl.b64 	%rd48, %rd73, %r39;
	shr.u64 	%rd49, %rd14, 1;
	not.b32 	%r40, %r38;
	and.b32  	%r41, %r40, 63;
	shr.u64 	%rd50, %rd49, %r41;
	or.b64  	%rd73, %rd48, %rd50;
$L__BB3_8:
	mov.b64 	%rd51, -3958705157555305931;
	{
	.reg .u32 %r0, %r1, %r2, %r3, %alo, %ahi, %blo, %bhi;
	mov.b64 	{%alo,%ahi}, %rd73;
	mov.b64 	{%blo,%bhi}, %rd51;
	mul.lo.u32 	%r0, %alo, %blo;
	mul.hi.u32 	%r1, %alo, %blo;
	mad.lo.cc.u32 	%r1, %alo, %bhi, %r1;
	madc.hi.u32 	%r2, %alo, %bhi, 0;
	mad.lo.cc.u32 	%r1, %ahi, %blo, %r1;
	madc.hi.cc.u32 	%r2, %ahi, %blo, %r2;
	madc.hi.u32 	%r3, %ahi, %bhi, 0;
	mad.lo.cc.u32 	%r2, %ahi, %bhi, %r2;
	addc.u32 	%r3, %r3, 0;
	mov.b64 	%rd52, {%r0,%r1};
	mov.b64 	%rd53, {%r2,%r3};
	}
	setp.gt.s64 	%p9, %rd53, 0;
	{
	.reg .u32 %r0, %r1, %r2, %r3, %a0, %a1, %a2, %a3, %b0, %b1, %b2, %b3;
	mov.b64 	{%a0,%a1}, %rd52;
	mov.b64 	{%a2,%a3}, %rd53;
	mov.b64 	{%b0,%b1}, %rd52;
	mov.b64 	{%b2,%b3}, %rd53;
	add.cc.u32 	%r0, %a0, %b0;
	addc.cc.u32 	%r1, %a1, %b1;
	addc.cc.u32 	%r2, %a2, %b2;
	addc.u32 	%r3, %a3, %b3;
	mov.b64 	%rd54, {%r0,%r1};
	mov.b64 	%rd55, {%r2,%r3};
	}
	selp.b64 	%rd56, %rd55, %rd53, %p9;
	selp.s64 	%rd57, -1, 0, %p9;
	sub.s64 	%rd58, %rd57, %rd15;
	cvt.u64.u32 	%rd59, %r17;
	shl.b64 	%rd60, %rd59, 32;
	add.s64 	%rd61, %rd56, 1;
	shr.u64 	%rd62, %rd61, 10;
	add.s64 	%rd63, %rd62, 1;
	shr.u64 	%rd64, %rd63, 1;
	shl.b64 	%rd65, %rd58, 52;
	add.s64 	%rd66, %rd65, %rd64;
	add.s64 	%rd67, %rd66, 4602678819172646912;
	or.b64  	%rd68, %rd67, %rd60;
	mov.b64 	%fd4, %rd68;
$L__BB3_9:
	st.param.f64 	[func_retval0], %fd4;
	st.param.b32 	[func_retval0+8], %r46;
	ret;

}


// ===== COMPILED SASS (sm_100) =====

	.target	sm_100

	.elftype	@"ET_EXEC"


//--------------------- .note.nv.tkinfo           --------------------------
	.section	.note.nv.tkinfo,"",@"SHT_NOTE"
	.sectionflags	@"SHF_NOTE_NV_TKINFO"
	.tkinfo
        /*0018*/ 	.word	0x00000002
        /*0030*/ 	.string	""
        /*0030*/ 	.string	"ptxas"
        /*0030*/ 	.string	"Cuda compilation tools, release 13.0, V13.0.88"
        /*0030*/ 	.string	"Build cuda_13.0.r13.0/compiler.36424714_0"
        /*0030*/ 	.string	"-arch sm_100 -m 64 "



//--------------------- .note.nv.cuinfo           --------------------------
	.section	.note.nv.cuinfo,"",@"SHT_NOTE"
	.sectionflags	@"SHF_NOTE_NV_CUINFO"
        /*0018*/ 	.short	0x0002
        /*001a*/ 	.short	0x0064
        /*001c*/ 	.short	0x0082
	.zero		2


//--------------------- .nv.info                  --------------------------
	.section	.nv.info,"",@"SHT_CUDA_INFO"
	.align	4


	//----- nvinfo : EIATTR_REGCOUNT
	.align		4
        /*0000*/ 	.byte	0x04, 0x2f
        /*0002*/ 	.short	(.L_47 - .L_46)
	.align		4
.L_46:
        /*0004*/ 	.word	index@(_Z11solve_all_kPKdPdS1_id)
        /*0008*/ 	.word	0x0000003a


	//----- nvinfo : EIATTR_FRAME_SIZE
	.align		4
.L_47:
        /*000c*/ 	.byte	0x04, 0x11
        /*000e*/ 	.short	(.L_49 - .L_48)
	.align		4
.L_48:
        /*0010*/ 	.word	index@($_Z11solve_all_kPKdPdS1_id$__internal_trig_reduction_slowpathd)
        /*0014*/ 	.word	0x00000028


	//----- nvinfo : EIATTR_FRAME_SIZE
	.align		4
.L_49:
        /*0018*/ 	.byte	0x04, 0x11
        /*001a*/ 	.short	(.L_51 - .L_50)
	.align		4
.L_50:
        /*001c*/ 	.word	index@($__internal_1_$__cuda_sm20_dsqrt_rn_f64_mediumpath_v1)
        /*0020*/ 	.word	0x00000028


	//----- nvinfo : EIATTR_FRAME_SIZE
	.align		4
.L_51:
        /*0024*/ 	.byte	0x04, 0x11
        /*0026*/ 	.short	(.L_53 - .L_52)
	.align		4
.L_52:
        /*0028*/ 	.word	index@($__internal_0_$__cuda_sm20_div_rn_f64_full)
        /*002c*/ 	.word	0x00000028


	//----- nvinfo : EIATTR_FRAME_SIZE
	.align		4
.L_53:
        /*0030*/ 	.byte	0x04, 0x11
        /*0032*/ 	.short	(.L_55 - .L_54)
	.align		4
.L_54:
        /*0034*/ 	.word	index@(_Z11solve_all_kPKdPdS1_id)
        /*0038*/ 	.word	0x00000028


	//----- nvinfo : EIATTR_REGCOUNT
	.align		4
.L_55:
        /*003c*/ 	.byte	0x04, 0x2f
        /*003e*/ 	.short	(.L_57 - .L_56)
	.align		4
.L_56:
        /*0040*/ 	.word	index@(_ZN3cub18CUB_300001_SM_10006detail11EmptyKernelIvEEvv)
        /*0044*/ 	.word	0x00000004


	//----- nvinfo : EIATTR_FRAME_SIZE
	.align		4
.L_57:
        /*0048*/ 	.byte	0x04, 0x11
        /*004a*/ 	.short	(.L_59 - .L_58)
	.align		4
.L_58:
        /*004c*/ 	.word	index@(_ZN3cub18CUB_300001_SM_10006detail11EmptyKernelIvEEvv)
        /*0050*/ 	.word	0x00000000


	//----- nvinfo : EIATTR_REGCOUNT
	.align		4
.L_59:
        /*0054*/ 	.byte	0x04, 0x2f
        /*0056*/ 	.short	(.L_61 - .L_60)
	.align		4
.L_60:
        /*0058*/ 	.word	index@(_ZN3cub18CUB_300001_SM_10006detail8for_each13static_kernelINS2_12policy_hub_t12policy_500_tEmN6thrust24THRUST_300001_SM_1000_NS8cuda_cub20__uninitialized_fill7functorINS7_10device_ptrIdEEdEEEEvT0_T1_)
        /*005c*/ 	.word	0x00000009


	//----- nvinfo : EIATTR_FRAME_SIZE
	.align		4
.L_61:
        /*0060*/ 	.byte	0x04, 0x11
        /*0062*/ 	.short	(.L_63 - .L_62)
	.align		4
.L_62:
        /*0064*/ 	.word	index@(_ZN3cub18CUB_300001_SM_10006detail8for_each13static_kernelINS2_12policy_hub_t12policy_500_tEmN6thrust24THRUST_300001_SM_1000_NS8cuda_cub20__uninitialized_fill7functorINS7_10device_ptrIdEEdEEEEvT0_T1_)
        /*0068*/ 	.word	0x00000000


	//----- nvinfo : EIATTR_MIN_STACK_SIZE
	.align		4
.L_63:
        /*006c*/ 	.byte	0x04, 0x12
        /*006e*/ 	.short	(.L_65 - .L_64)
	.align		4
.L_64:
        /*0070*/ 	.word	index@(_ZN3cub18CUB_300001_SM_10006detail8for_each13static_kernelINS2_12policy_hub_t12policy_500_tEmN6thrust24THRUST_300001_SM_1000_NS8cuda_cub20__uninitialized_fill7functorINS7_10device_ptrIdEEdEEEEvT0_T1_)
        /*0074*/ 	.word	0x00000000


	//----- nvinfo : EIATTR_MIN_STACK_SIZE
	.align		4
.L_65:
        /*0078*/ 	.byte	0x04, 0x12
        /*007a*/ 	.short	(.L_67 - .L_66)
	.align		4
.L_66:
        /*007c*/ 	.word	index@(_ZN3cub18CUB_300001_SM_10006detail11EmptyKernelIvEEvv)
        /*0080*/ 	.word	0x00000000


	//----- nvinfo : EIATTR_MIN_STACK_SIZE
	.align		4
.L_67:
        /*0084*/ 	.byte	0x04, 0x12
        /*0086*/ 	.short	(.L_69 - .L_68)
	.align		4
.L_68:
        /*0088*/ 	.word	index@(_Z11solve_all_kPKdPdS1_id)
        /*008c*/ 	.word	0x00000028
.L_69:


//--------------------- .nv.compat                --------------------------
	.section	.nv.compat,"",@"SHT_CUDA_COMPAT_INFO"
	.align	4
        /*0000*/ 	.byte	0x02, 0x09, 0x00, 0x00, 0x02, 0x02, 0x01, 0x00, 0x02, 0x05, 0x05, 0x00, 0x03, 0x07, 0x01, 0x01
        /*0010*/ 	.byte	0x02, 0x03, 0x00, 0x00, 0x02, 0x06, 0x01, 0x00, 0x04, 0x0b, 0x08, 0x00, 0x01, 0x00, 0x00, 0x00
        /*0020*/ 	.byte	0x00, 0x00, 0x00, 0x00


//--------------------- .nv.info._ZN3cub18CUB_300001_SM_10006detail8for_each13static_kernelINS2_12policy_hub_t12policy_500_tEmN6thrust24THRUST_300001_SM_1000_NS8cuda_cub20__uninitialized_fill7functorINS7_10device_ptrIdEEdEEEEvT0_T1_ --------------------------
	.section	.nv.info._ZN3cub18CUB_300001_SM_10006detail8for_each13static_kernelINS2_12policy_hub_t12policy_500_tEmN6thrust24THRUST_300001_SM_1000_NS8cuda_cub20__uninitialized_fill7functorINS7_10device_ptrIdEEdEEEEvT0_T1_,"",@"SHT_CUDA_INFO"
	.sectionflags	@""
	.align	4


	//----- nvinfo : EIATTR_CUDA_API_VERSION
	.align		4
        /*0000*/ 	.byte	0x04, 0x37
        /*0002*/ 	.short	(.L_71 - .L_70)
.L_70:
        /*0004*/ 	.word	0x00000082


	//----- nvinfo : EIATTR_KPARAM_INFO
	.align		4
.L_71:
        /*0008*/ 	.byte	0x04, 0x17
        /*000a*/ 	.short	(.L_73 - .L_72)
.L_72:
        /*000c*/ 	.word	0x00000000
        /*0010*/ 	.short	0x0001
        /*0012*/ 	.short	0x0008
        /*0014*/ 	.byte	0x00, 0xf0, 0x41, 0x00


	//----- nvinfo : EIATTR_KPARAM_INFO
	.align		4
.L_73:
        /*0018*/ 	.byte	0x04, 0x17
        /*001a*/ 	.short	(.L_75 - .L_74)
.L_74:
        /*001c*/ 	.word	0x00000000
        /*0020*/ 	.short	0x0000
        /*0022*/ 	.short	0x0000
        /*0024*/ 	.byte	0x00, 0xf0, 0x21, 0x00


	//----- nvinfo : EIATTR_SPARSE_MMA_MASK
	.align		4
.L_75:
        /*0028*/ 	.byte	0x03, 0x50
        /*002a*/ 	.short	0x0000


	//----- nvinfo : EIATTR_MAXREG_COUNT
	.align		4
        /*002c*/ 	.byte	0x03, 0x1b
        /*002e*/ 	.short	0x00ff


	//----- nvinfo : EIATTR_MERCURY_ISA_VERSION
	.align		4
        /*0030*/ 	.byte	0x03, 0x5f
        /*0032*/ 	.short	0x0101


	//----- nvinfo : EIATTR_VRC_CTA_INIT_COUNT
	.align		4
        /*0034*/ 	.byte	0x02, 0x4a
	.zero		1
	.zero		1


	//----- nvinfo : EIATTR_EXIT_INSTR_OFFSETS
	.align		4
        /*0038*/ 	.byte	0x04, 0x1c
        /*003a*/ 	.short	(.L_77 - .L_76)


	//   ....[0]....
.L_76:
        /*003c*/ 	.word	0x00000130


	//   ....[1]....
        /*0040*/ 	.word	0x00000230


	//   ....[2]....
        /*0044*/ 	.word	0x00000260


	//----- nvinfo : EIATTR_MAX_THREADS
	.align		4
.L_77:
        /*0048*/ 	.byte	0x04, 0x05
        /*004a*/ 	.short	(.L_79 - .L_78)
.L_78:
        /*004c*/ 	.word	0x00000100
        /*0050*/ 	.word	0x00000001
        /*0054*/ 	.word	0x00000001


	//----- nvinfo : EIATTR_CBANK_PARAM_SIZE
	.align		4
.L_79:
        /*0058*/ 	.byte	0x03, 0x19
        /*005a*/ 	.short	0x0018


	//----- nvinfo : EIATTR_PARAM_CBANK
	.align		4
        /*005c*/ 	.byte	0x04, 0x0a
        /*005e*/ 	.short	(.L_81 - .L_80)
	.align		4
.L_80:
        /*0060*/ 	.word	index@(.nv.constant0._ZN3cub18CUB_300001_SM_10006detail8for_each13static_kernelINS2_12policy_hub_t12policy_500_tEmN6thrust24THRUST_300001_SM_1000_NS8cuda_cub20__uninitialized_fill7functorINS7_10device_ptrIdEEdEEEEvT0_T1_)
        /*0064*/ 	.short	0x0380
        /*0066*/ 	.short	0x0018


	//----- nvinfo : EIATTR_SW_WAR
	.align		4
.L_81:
        /*0068*/ 	.byte	0x04, 0x36
        /*006a*/ 	.short	(.L_83 - .L_82)
.L_82:
        /*006c*/ 	.word	0x00000008
.L_83:


//--------------------- .nv.info._ZN3cub18CUB_300001_SM_10006detail11EmptyKernelIvEEvv --------------------------
	.section	.nv.info._ZN3cub18CUB_300001_SM_10006detail11EmptyKernelIvEEvv,"",@"SHT_CUDA_INFO"
	.sectionflags	@""
	.align	4


	//----- nvinfo : EIATTR_CUDA_API_VERSION
	.align		4
        /*0000*/ 	.byte	0x04, 0x37
        /*0002*/ 	.short	(.L_85 - .L_84)
.L_84:
        /*0004*/ 	.word	0x00000082


	//----- nvinfo : EIATTR_SPARSE_MMA_MASK
	.align		4
.L_85:
        /*0008*/ 	.byte	0x03, 0x50
        /*000a*/ 	.short	0x0000


	//----- nvinfo : EIATTR_MAXREG_COUNT
	.align		4
        /*000c*/ 	.byte	0x03, 0x1b
        /*000e*/ 	.short	0x00ff


	//----- nvinfo : EIATTR_MERCURY_ISA_VERSION
	.align		4
        /*0010*/ 	.byte	0x03, 0x5f
        /*0012*/ 	.short	0x0101


	//----- nvinfo : EIATTR_VRC_CTA_INIT_COUNT
	.align		4
        /*0014*/ 	.byte	0x02, 0x4a
	.zero		1
	.zero		1


	//----- nvinfo : EIATTR_EXIT_INSTR_OFFSETS
	.align		4
        /*0018*/ 	.byte	0x04, 0x1c
        /*001a*/ 	.short	(.L_87 - .L_86)


	//   ....[0]....
.L_86:
        /*001c*/ 	.word	0x00000010


	//----- nvinfo : EIATTR_SW_WAR
	.align		4
.L_87:
        /*0020*/ 	.byte	0x04, 0x36
        /*0022*/ 	.short	(.L_89 - .L_88)
.L_88:
        /*0024*/ 	.word	0x00000008
.L_89:


//--------------------- .nv.info._Z11solve_all_kPKdPdS1_id --------------------------
	.section	.nv.info._Z11solve_all_kPKdPdS1_id,"",@"SHT_CUDA_INFO"
	.sectionflags	@""
	.align	4


	//----- nvinfo : EIATTR_CUDA_API_VERSION
	.align		4
        /*0000*/ 	.byte	0x04, 0x37
        /*0002*/ 	.short	(.L_91 - .L_90)
.L_90:
        /*0004*/ 	.word	0x00000082


	//----- nvinfo : EIATTR_KPARAM_INFO
	.align		4
.L_91:
        /*0008*/ 	.byte	0x04, 0x17
        /*000a*/ 	.short	(.L_93 - .L_92)
.L_92:
        /*000c*/ 	.word	0x00000000
        /*0010*/ 	.short	0x0004
        /*0012*/ 	.short	0x0020
        /*0014*/ 	.byte	0x00, 0xf0, 0x21, 0x00


	//----- nvinfo : EIATTR_KPARAM_INFO
	.align		4
.L_93:
        /*0018*/ 	.byte	0x04, 0x17
        /*001a*/ 	.short	(.L_95 - .L_94)
.L_94:
        /*001c*/ 	.word	0x00000000
        /*0020*/ 	.short	0x0003
        /*0022*/ 	.short	0x0018
        /*0024*/ 	.byte	0x00, 0xf0, 0x11, 0x00


	//----- nvinfo : EIATTR_KPARAM_INFO
	.align		4
.L_95:
        /*0028*/ 	.byte	0x04, 0x17
        /*002a*/ 	.short	(.L_97 - .L_96)
.L_96:
        /*002c*/ 	.word	0x00000000
        /*0030*/ 	.short	0x0002
        /*0032*/ 	.short	0x0010
        /*0034*/ 	.byte	0x00, 0xf5, 0x21, 0x00


	//----- nvinfo : EIATTR_KPARAM_INFO
	.align		4
.L_97:
        /*0038*/ 	.byte	0x04, 0x17
        /*003a*/ 	.short	(.L_99 - .L_98)
.L_98:
        /*003c*/ 	.word	0x00000000
        /*0040*/ 	.short	0x0001
        /*0042*/ 	.short	0x0008
        /*0044*/ 	.byte	0x00, 0xf5, 0x21, 0x00


	//----- nvinfo : EIATTR_KPARAM_INFO
	.align		4
.L_99:
        /*0048*/ 	.byte	0x04, 0x17
        /*004a*/ 	.short	(.L_101 - .L_100)
.L_100:
        /*004c*/ 	.word	0x00000000
        /*0050*/ 	.short	0x0000
        /*0052*/ 	.short	0x0000
        /*0054*/ 	.byte	0x00, 0xf5, 0x21, 0x00


	//----- nvinfo : EIATTR_SPARSE_MMA_MASK
	.align		4
.L_101:
        /*0058*/ 	.byte	0x03, 0x50
        /*005a*/ 	.short	0x0000


	//----- nvinfo : EIATTR_MAXREG_COUNT
	.align		4
        /*005c*/ 	.byte	0x03, 0x1b
        /*005e*/ 	.short	0x00ff


	//----- nvinfo : EIATTR_MERCURY_ISA_VERSION
	.align		4
        /*0060*/ 	.byte	0x03, 0x5f
        /*0062*/ 	.short	0x0101


	//----- nvinfo : EIATTR_VRC_CTA_INIT_COUNT
	.align		4
        /*0064*/ 	.byte	0x02, 0x4a
	.zero		1
	.zero		1


	//----- nvinfo : EIATTR_EXIT_INSTR_OFFSETS
	.align		4
        /*0068*/ 	.byte	0x04, 0x1c
        /*006a*/ 	.short	(.L_103 - .L_102)


	//   ....[0]....
.L_102:
        /*006c*/ 	.word	0x00000080


	//   ....[1]....
        /*0070*/ 	.word	0x00005790


	//----- nvinfo : EIATTR_CRS_STACK_SIZE
	.align		4
.L_103:
        /*0074*/ 	.byte	0x04, 0x1e
        /*0076*/ 	.short	(.L_105 - .L_104)
.L_104:
        /*0078*/ 	.word	0x00000000


	//----- nvinfo : EIATTR_CBANK_PARAM_SIZE
	.align		4
.L_105:
        /*007c*/ 	.byte	0x03, 0x19
        /*007e*/ 	.short	0x0028


	//----- nvinfo : EIATTR_PARAM_CBANK
	.align		4
        /*0080*/ 	.byte	0x04, 0x0a
        /*0082*/ 	.short	(.L_107 - .L_106)
	.align		4
.L_106:
        /*0084*/ 	.word	index@(.nv.constant0._Z11solve_all_kPKdPdS1_id)
        /*0088*/ 	.short	0x0380
        /*008a*/ 	.short	0x0028


	//----- nvinfo : EIATTR_SW_WAR
	.align		4
.L_107:
        /*008c*/ 	.byte	0x04, 0x36
        /*008e*/ 	.short	(.L_109 - .L_108)
.L_108:
        /*0090*/ 	.word	0x00000008
.L_109:


//--------------------- .nv.callgraph             --------------------------
	.section	.nv.callgraph,"",@"SHT_CUDA_CALLGRAPH"
	.align	4
	.sectionentsize	8
	.align		4
        /*0000*/ 	.word	0x00000000
	.align		4
        /*0004*/ 	.word	0xffffffff
	.align		4
        /*0008*/ 	.word	0x00000000
	.align		4
        /*000c*/ 	.word	0xfffffffe
	.align		4
        /*0010*/ 	.word	0x00000000
	.align		4
        /*0014*/ 	.word	0xfffffffd
	.align		4
        /*0018*/ 	.word	0x00000000
	.align		4
        /*001c*/ 	.word	0xfffffffc


//--------------------- .nv.constant4             --------------------------
	.section	.nv.constant4,"a",@progbits
	.align	8
	.align		8
.nv.constant4:
        /*0000*/ 	.dword	H
	.align		8
        /*0008*/ 	.dword	_ZN29_INTERNAL_73214af1_4_k_cu_h_H4cuda3std3__45__cpo5beginE
	.align		8
        /*0010*/ 	.dword	_ZN29_INTERNAL_73214af1_4_k_cu_h_H4cuda3std3__45__cpo3endE
	.align		8
        /*0018*/ 	.dword	_ZN29_INTERNAL_73214af1_4_k_cu_h_H4cuda3std3__45__cpo6cbeginE
	.align		8
        /*0020*/ 	.dword	_ZN29_INTERNAL_73214af1_4_k_cu_h_H4cuda3std3__45__cpo4cendE
	.align		8
        /*0028*/ 	.dword	_ZN29_INTERNAL_73214af1_4_k_cu_h_H4cuda3std3__45__cpo6rbeginE
	.align		8
        /*0030*/ 	.dword	_ZN29_INTERNAL_73214af1_4_k_cu_h_H4cuda3std3__45__cpo4rendE
	.align		8
        /*0038*/ 	.dword	_ZN29_INTERNAL_73214af1_4_k_cu_h_H4cuda3std3__45__cpo7crbeginE
	.align		8
        /*0040*/ 	.dword	_ZN29_INTERNAL_73214af1_4_k_cu_h_H4cuda3std3__45__cpo5crendE
	.align		8
        /*0048*/ 	.dword	_ZN29_INTERNAL_73214af1_4_k_cu_h_H4cuda3std3__431_GLOBAL__N__73214af1_4_k_cu_h_H6ignoreE
	.align		8
        /*0050*/ 	.dword	_ZN29_INTERNAL_73214af1_4_k_cu_h_H4cuda3std3__419piecewise_constructE
	.align		8
        /*0058*/ 	.dword	_ZN29_INTERNAL_73214af1_4_k_cu_h_H4cuda3std3__48in_placeE
	.align		8
        /*0060*/ 	.dword	_ZN29_INTERNAL_73214af1_4_k_cu_h_H4cuda3std3__420unreachable_sentinelE
	.align		8
        /*0068*/ 	.dword	_ZN29_INTERNAL_73214af1_4_k_cu_h_H4cuda3std3__47nulloptE
	.align		8
        /*0070*/ 	.dword	_ZN29_INTERNAL_73214af1_4_k_cu_h_H4cuda3std3__48unexpectE
	.align		8
        /*0078*/ 	.dword	_ZN29_INTERNAL_73214af1_4_k_cu_h_H4cuda3std6ranges3__45__cpo4swapE
	.align		8
        /*0080*/ 	.dword	_ZN29_INTERNAL_73214af1_4_k_cu_h_H4cuda3std6ranges3__45__cpo9iter_moveE
	.align		8
        /*0088*/ 	.dword	_ZN29_INTERNAL_73214af1_4_k_cu_h_H4cuda3std6ranges3__45__cpo5beginE
	.align		8
        /*0090*/ 	.dword	_ZN29_INTERNAL_73214af1_4_k_cu_h_H4cuda3std6ranges3__45__cpo3endE
	.align		8
        /*0098*/ 	.dword	_ZN29_INTERNAL_73214af1_4_k_cu_h_H4cuda3std6ranges3__45__cpo6cbeginE
	.align		8
        /*00a0*/ 	.dword	_ZN29_INTERNAL_73214af1_4_k_cu_h_H4cuda3std6ranges3__45__cpo4cendE
	.align		8
        /*00a8*/ 	.dword	_ZN29_INTERNAL_73214af1_4_k_cu_h_H4cuda3std6ranges3__45__cpo7advanceE
	.align		8
        /*00b0*/ 	.dword	_ZN29_INTERNAL_73214af1_4_k_cu_h_H4cuda3std6ranges3__45__cpo9iter_swapE
	.align		8
        /*00b8*/ 	.dword	_ZN29_INTERNAL_73214af1_4_k_cu_h_H4cuda3std6ranges3__45__cpo4nextE
	.align		8
        /*00c0*/ 	.dword	_ZN29_INTERNAL_73214af1_4_k_cu_h_H4cuda3std6ranges3__45__cpo4prevE
	.align		8
        /*00c8*/ 	.dword	_ZN29_INTERNAL_73214af1_4_k_cu_h_H4cuda3std6ranges3__45__cpo4dataE
	.align		8
        /*00d0*/ 	.dword	_ZN29_INTERNAL_73214af1_4_k_cu_h_H4cuda3std6ranges3__45__cpo5cdataE
	.align		8
        /*00d8*/ 	.dword	_ZN29_INTERNAL_73214af1_4_k_cu_h_H4cuda3std6ranges3__45__cpo4sizeE
	.align		8
        /*00e0*/ 	.dword	_ZN29_INTERNAL_73214af1_4_k_cu_h_H4cuda3std6ranges3__45__cpo5ssizeE
	.align		8
        /*00e8*/ 	.dword	_ZN29_INTERNAL_73214af1_4_k_cu_h_H4cuda3std6ranges3__45__cpo8distanceE
	.align		8
        /*00f0*/ 	.dword	_ZN29_INTERNAL_73214af1_4_k_cu_h_H6thrust24THRUST_300001_SM_1000_NS8cuda_cub3parE
	.align		8
        /*00f8*/ 	.dword	_ZN29_INTERNAL_73214af1_4_k_cu_h_H6thrust24THRUST_300001_SM_1000_NS8cuda_cub10par_nosyncE
	.align		8
        /*0100*/ 	.dword	_ZN29_INTERNAL_73214af1_4_k_cu_h_H6thrust24THRUST_300001_SM_1000_NS6system6detail10sequential3seqE
	.align		8
        /*0108*/ 	.dword	_ZN29_INTERNAL_73214af1_4_k_cu_h_H6thrust24THRUST_300001_SM_1000_NS12placeholders2_1E
	.align		8
        /*0110*/ 	.dword	_ZN29_INTERNAL_73214af1_4_k_cu_h_H6thrust24THRUST_300001_SM_1000_NS12placeholders2_2E
	.align		8
        /*0118*/ 	.dword	_ZN29_INTERNAL_73214af1_4_k_cu_h_H6thrust24THRUST_300001_SM_1000_NS12placeholders2_3E
	.align		8
        /*0120*/ 	.dword	_ZN29_INTERNAL_73214af1_4_k_cu_h_H6thrust24THRUST_300001_SM_1000_NS12placeholders2_4E
	.align		8
        /*0128*/ 	.dword	_ZN29_INTERNAL_73214af1_4_k_cu_h_H6thrust24THRUST_300001_SM_1000_NS12placeholders2_5E
	.align		8
        /*0130*/ 	.dword	_ZN29_INTERNAL_73214af1_4_k_cu_h_H6thrust24THRUST_300001_SM_1000_NS12placeholders2_6E
	.align		8
        /*0138*/ 	.dword	_ZN29_INTERNAL_73214af1_4_k_cu_h_H6thrust24THRUST_300001_SM_1000_NS12placeholders2_7E
	.align		8
        /*0140*/ 	.dword	_ZN29_INTERNAL_73214af1_4_k_cu_h_H6thrust24THRUST_300001_SM_1000_NS12placeholders2_8E
	.align		8
        /*0148*/ 	.dword	_ZN29_INTERNAL_73214af1_4_k_cu_h_H6thrust24THRUST_300001_SM_1000_NS12placeholders2_9E
	.align		8
        /*0150*/ 	.dword	_ZN29_INTERNAL_73214af1_4_k_cu_h_H6thrust24THRUST_300001_SM_1000_NS12placeholders3_10E
	.align		8
        /*0158*/ 	.dword	_ZN29_INTERNAL_73214af1_4_k_cu_h_H6thrust24THRUST_300001_SM_1000_NS3seqE
	.align		8
        /*0160*/ 	.dword	__cudart_i2opi_d
	.align		8
        /*0168*/ 	.dword	__cudart_sin_cos_coeffs


//--------------------- .text._ZN3cub18CUB_300001_SM_10006detail8for_each13static_kernelINS2_12policy_hub_t12policy_500_tEmN6thrust24THRUST_300001_SM_1000_NS8cuda_cub20__uninitialized_fill7functorINS7_10device_ptrIdEEdEEEEvT0_T1_ --------------------------
	.section	.text._ZN3cub18CUB_300001_SM_10006detail8for_each13static_kernelINS2_12policy_hub_t12policy_500_tEmN6thrust24THRUST_300001_SM_1000_NS8cuda_cub20__uninitialized_fill7functorINS7_10device_ptrIdEEdEEEEvT0_T1_,"ax",@progbits
	.align	128
        .global         _ZN3cub18CUB_300001_SM_10006detail8for_each13static_kernelINS2_12policy_hub_t12policy_500_tEmN6thrust24THRUST_300001_SM_1000_NS8cuda_cub20__uninitialized_fill7functorINS7_10device_ptrIdEEdEEEEvT0_T1_
        .type           _ZN3cub18CUB_300001_SM_10006detail8for_each13static_kernelINS2_12policy_hub_t12policy_500_tEmN6thrust24THRUST_300001_SM_1000_NS8cuda_cub20__uninitialized_fill7functorINS7_10device_ptrIdEEdEEEEvT0_T1_,@function
        .size           _ZN3cub18CUB_300001_SM_10006detail8for_each13static_kernelINS2_12policy_hub_t12policy_500_tEmN6thrust24THRUST_300001_SM_1000_NS8cuda_cub20__uninitialized_fill7functorINS7_10device_ptrIdEEdEEEEvT0_T1_,(.L_x_83 - _ZN3cub18CUB_300001_SM_10006detail8for_each13static_kernelINS2_12policy_hub_t12policy_500_tEmN6thrust24THRUST_300001_SM_1000_NS8cuda_cub20__uninitialized_fill7functorINS7_10device_ptrIdEEdEEEEvT0_T1_)
        .other          _ZN3cub18CUB_300001_SM_10006detail8for_each13static_kernelINS2_12policy_hub_t12policy_500_tEmN6thrust24THRUST_300001_SM_1000_NS8cuda_cub20__uninitialized_fill7functorINS7_10device_ptrIdEEdEEEEvT0_T1_,@"STO_CUDA_ENTRY STV_DEFAULT"
_ZN3cub18CUB_300001_SM_10006detail8for_each13static_kernelINS2_12policy_hub_t12policy_500_tEmN6thrust24THRUST_300001_SM_1000_NS8cuda_cub20__uninitialized_fill7functorINS7_10device_ptrIdEEdEEEEvT0_T1_:
.text._ZN3cub18CUB_300001_SM_10006detail8for_each13static_kernelINS2_12policy_hub_t12policy_500_tEmN6thrust24THRUST_300001_SM_1000_NS8cuda_cub20__uninitialized_fill7functorINS7_10device_ptrIdEEdEEEEvT0_T1_:
[----:B------:R-:W-:Y:S08]  /*0000*/  LDC R1, c[0x0][0x37c] ;  /* 0x0000df00ff017b82 */ /* 0x000ff00000000800 */
[----:B------:R-:W0:Y:S01]  /*0010*/  S2UR UR4, SR_CTAID.X ;  /* 0x00000000000479c3 */ /* 0x000e220000002500 */
[----:B------:R-:W1:Y:S01]  /*0020*/  LDCU.64 UR6, c[0x0][0x380] ;  /* 0x00007000ff0677ac */ /* 0x000e620008000a00 */
[----:B------:R-:W2:Y:S01]  /*0030*/  LDCU.64 UR8, c[0x0][0x358] ;  /* 0x00006b00ff0877ac */ /* 0x000ea20008000a00 */
[----:B0-----:R-:W-:-:S04]  /*0040*/  UIMAD.WIDE.U32 UR4, UR4, 0x200, URZ ;  /* 0x00000200040478a5 */ /* 0x001fc8000f8e00ff */
[----:B-1----:R-:W-:-:S04]  /*0050*/  UIADD3 UR6, UP0, UPT, -UR4, UR6, URZ ;  /* 0x0000000604067290 */ /* 0x002fc8000ff1e1ff */
[----:B------:R-:W-:Y:S02]  /*0060*/  UIADD3.X UR7, UPT, UPT, ~UR5, UR7, URZ, UP0, !UPT ;  /* 0x0000000705077290 */ /* 0x000fe400087fe5ff */
[----:B------:R-:W-:-:S04]  /*0070*/  UISETP.GE.U32.AND UP0, UPT, UR6, 0x200, UPT ;  /* 0x000002000600788c */ /* 0x000fc8000bf06070 */
[----:B------:R-:W-:-:S09]  /*0080*/  UISETP.GE.U32.AND.EX UP0, UPT, UR7, URZ, UPT, UP0 ;  /* 0x000000ff0700728c */ /* 0x000fd2000bf06100 */
[----:B--2---:R-:W-:Y:S05]  /*0090*/  BRA.U !UP0, `(.L_x_0) ;  /* 0x0000000108287547 */ /* 0x004fea000b800000 */
[----:B------:R-:W0:Y:S01]  /*00a0*/  S2R R0, SR_TID.X ;  /* 0x0000000000007919 */ /* 0x000e220000002100 */
[----:B------:R-:W1:Y:S01]  /*00b0*/  LDCU.64 UR6, c[0x0][0x388] ;  /* 0x00007100ff0677ac */ /* 0x000e620008000a00 */
[----:B------:R-:W2:Y:S01]  /*00c0*/  LDC.64 R4, c[0x0][0x390] ;  /* 0x0000e400ff047b82 */ /* 0x000ea20000000a00 */
[----:B0-----:R-:W-:-:S05]  /*00d0*/  IADD3 R0, P0, PT, R0, UR4, RZ ;  /* 0x0000000400007c10 */ /* 0x001fca000ff1e0ff */
[----:B------:R-:W-:Y:S01]  /*00e0*/  IMAD.X R3, RZ, RZ, UR5, P0 ;  /* 0x00000005ff037e24 */ /* 0x000fe200080e06ff */
[----:B-1----:R-:W-:-:S04]  /*00f0*/  LEA R2, P0, R0, UR6, 0x3 ;  /* 0x0000000600027c11 */ /* 0x002fc8000f8018ff */
[----:B------:R-:W-:-:S05]  /*0100*/  LEA.HI.X R3, R0, UR7, R3, 0x3, P0 ;  /* 0x0000000700037c11 */ /* 0x000fca00080f1c03 */
[----:B--2---:R-:W-:Y:S04]  /*0110*/  STG.E.64 desc[UR8][R2.64], R4 ;  /* 0x0000000402007986 */ /* 0x004fe8000c101b08 */
[----:B------:R-:W-:Y:S01]  /*0120*/  STG.E.64 desc[UR8][R2.64+0x800], R4 ;  /* 0x0008000402007986 */ /* 0x000fe2000c101b08 */
[----:B------:R-:W-:Y:S05]  /*0130*/  EXIT ;  /* 0x000000000000794d */ /* 0x000fea0003800000 */
.L_x_0:
[----:B------:R-:W0:Y:S01]  /*0140*/  S2R R0, SR_TID.X ;  /* 0x0000000000007919 */ /* 0x000e220000002100 */
[----:B------:R-:W-:Y:S01]  /*0150*/  IMAD.U32 R2, RZ, RZ, UR7 ;  /* 0x00000007ff027e24 */ /* 0x000fe2000f8e00ff */
[----:B------:R-:W1:Y:S01]  /*0160*/  LDCU.64 UR10, c[0x0][0x388] ;  /* 0x00007100ff0a77ac */ /* 0x000e620008000a00 */
[----:B------:R-:W-:Y:S01]  /*0170*/  IMAD.U32 R6, RZ, RZ, UR7 ;  /* 0x00000007ff067e24 */ /* 0x000fe2000f8e00ff */
[----:B0-----:R-:W-:-:S04]  /*0180*/  ISETP.LT.U32.AND P0, PT, R0, UR6, PT ;  /* 0x0000000600007c0c */ /* 0x001fc8000bf01070 */
[----:B------:R-:W-:Y:S01]  /*0190*/  ISETP.GT.U32.AND.EX P0, PT, R2, RZ, PT, P0 ;  /* 0x000000ff0200720c */ /* 0x000fe20003f04100 */
[C---:B------:R-:W-:Y:S01]  /*01a0*/  VIADD R2, R0.reuse, 0x100 ;  /* 0x0000010000027836 */ /* 0x040fe20000000000 */
[----:B------:R-:W-:-:S04]  /*01b0*/  IADD3 R0, P2, PT, R0, UR4, RZ ;  /* 0x0000000400007c10 */ /* 0x000fc8000ff5e0ff */
[----:B------:R-:W-:Y:S01]  /*01c0*/  ISETP.LT.U32.AND P1, PT, R2, UR6, PT ;  /* 0x0000000602007c0c */ /* 0x000fe2000bf21070 */
[----:B------:R-:W-:Y:S01]  /*01d0*/  IMAD.X R3, RZ, RZ, UR5, P2 ;  /* 0x00000005ff037e24 */ /* 0x000fe200090e06ff */
[----:B-1----:R-:W-:Y:S02]  /*01e0*/  LEA R2, P2, R0, UR10, 0x3 ;  /* 0x0000000a00027c11 */ /* 0x002fe4000f8418ff */
[----:B------:R-:W-:Y:S02]  /*01f0*/  ISETP.GT.U32.AND.EX P1, PT, R6, RZ, PT, P1 ;  /* 0x000000ff0600720c */ /* 0x000fe40003f24110 */
[----:B------:R-:W-:Y:S01]  /*0200*/  LEA.HI.X R3, R0, UR11, R3, 0x3, P2 ;  /* 0x0000000b00037c11 */ /* 0x000fe200090f1c03 */
[----:B------:R-:W0:Y:S04]  /*0210*/  @P0 LDC.64 R4, c[0x0][0x390] ;  /* 0x0000e400ff040b82 */ /* 0x000e280000000a00 */
[----:B0-----:R0:W-:Y:S06]  /*0220*/  @P0 STG.E.64 desc[UR8][R2.64], R4 ;  /* 0x0000000402000986 */ /* 0x0011ec000c101b08 */
[----:B------:R-:W-:Y:S05]  /*0230*/  @!P1 EXIT ;  /* 0x000000000000994d */ /* 0x000fea0003800000 */
[----:B0-----:R-:W0:Y:S02]  /*0240*/  LDC.64 R4, c[0x0][0x390] ;  /* 0x0000e400ff047b82 */ /* 0x001e240000000a00 */
[----:B0-----:R-:W-:Y:S01]  /*0250*/  STG.E.64 desc[UR8][R2.64+0x800], R4 ;  /* 0x0008000402007986 */ /* 0x001fe2000c101b08 */
[----:B------:R-:W-:Y:S05]  /*0260*/  EXIT ;  /* 0x000000000000794d */ /* 0x000fea0003800000 */
.L_x_1:
[----:B------:R-:W-:-:S00]  /*0270*/  BRA `(.L_x_1) ;  /* 0xfffffffc00fc7947 */ /* 0x000fc0000383ffff */
[----:B------:R-:W-:-:S00]  /*0280*/  NOP ;  /* 0x0000000000007918 */ /* 0x000fc00000000000 */
[----:B------:R-:W-:-:S00]  /*0290*/  NOP ;  /* 0x0000000000007918 */ /* 0x000fc00000000000 */
[----:B------:R-:W-:-:S00]  /*02a0*/  NOP ;  /* 0x0000000000007918 */ /* 0x000fc00000000000 */
[----:B------:R-:W-:-:S00]  /*02b0*/  NOP ;  /* 0x0000000000007918 */ /* 0x000fc00000000000 */
[----:B------:R-:W-:-:S00]  /*02c0*/  NOP ;  /* 0x0000000000007918 */ /* 0x000fc00000000000 */
[----:B------:R-:W-:-:S00]  /*02d0*/  NOP ;  /* 0x0000000000007918 */ /* 0x000fc00000000000 */
[----:B------:R-:W-:-:S00]  /*02e0*/  NOP ;  /* 0x0000000000007918 */ /* 0x000fc00000000000 */
[----:B------:R-:W-:-:S00]  /*02f0*/  NOP ;  /* 0x0000000000007918 */ /* 0x000fc00000000000 */
.L_x_83:


//--------------------- .text._ZN3cub18CUB_300001_SM_10006detail11EmptyKernelIvEEvv --------------------------
	.section	.text._ZN3cub18CUB_300001_SM_10006detail11EmptyKernelIvEEvv,"ax",@progbits
	.align	128
        .global         _ZN3cub18CUB_300001_SM_10006detail11EmptyKernelIvEEvv
        .type           _ZN3cub18CUB_300001_SM_10006detail11EmptyKernelIvEEvv,@function
        .size           _ZN3cub18CUB_300001_SM_10006detail11EmptyKernelIvEEvv,(.L_x_84 - _ZN3cub18CUB_300001_SM_10006detail11EmptyKernelIvEEvv)
        .other          _ZN3cub18CUB_300001_SM_10006detail11EmptyKernelIvEEvv,@"STO_CUDA_ENTRY STV_DEFAULT"
_ZN3cub18CUB_300001_SM_10006detail11EmptyKernelIvEEvv:
.text._ZN3cub18CUB_300001_SM_10006detail11EmptyKernelIvEEvv:
[----:B------:R-:W-:Y:S01]  /*0000*/  LDC R1, c[0x0][0x37c] ;  /* 0x0000df00ff017b82 */ /* 0x000fe20000000800 */
[----:B------:R-:W-:Y:S05]  /*0010*/  EXIT ;  /* 0x000000000000794d */ /* 0x000fea0003800000 */
.L_x_2:
        /* <DEDUP_REMOVED lines=14> */
.L_x_84:


//--------------------- .text._Z11solve_all_kPKdPdS1_id --------------------------
	.section	.text._Z11solve_all_kPKdPdS1_id,"ax",@progbits
	.align	128
        .global         _Z11solve_all_kPKdPdS1_id
        .type           _Z11solve_all_kPKdPdS1_id,@function
        .size           _Z11solve_all_kPKdPdS1_id,(.L_x_82 - _Z11solve_all_kPKdPdS1_id)
        .other          _Z11solve_all_kPKdPdS1_id,@"STO_CUDA_ENTRY STV_DEFAULT"
_Z11solve_all_kPKdPdS1_id:
.text._Z11solve_all_kPKdPdS1_id:
[----:B------:R-:W0:Y:S01]  /*0000*/  LDC R1, c[0x0][0x37c] ;  /* 0x0000df00ff017b82 */ /* 0x000e220000000800 */
[----:B------:R-:W1:Y:S07]  /*0010*/  S2R R3, SR_TID.X ;  /* 0x0000000000037919 */ /* 0x000e6e0000002100 */
[----:B------:R-:W1:Y:S01]  /*0020*/  S2UR UR4, SR_CTAID.X ;  /* 0x00000000000479c3 */ /* 0x000e620000002500 */
[----:B------:R-:W2:Y:S01]  /*0030*/  LDCU UR5, c[0x0][0x398] ;  /* 0x00007300ff0577ac */ /* 0x000ea20008000800 */
[----:B0-----:R-:W-:-:S06]  /*0040*/  VIADD R1, R1, 0xffffffd8 ;  /* 0xffffffd801017836 */ /* 0x001fcc0000000000 */
[----:B------:R-:W1:Y:S02]  /*0050*/  LDC R0, c[0x0][0x360] ;  /* 0x0000d800ff007b82 */ /* 0x000e640000000800 */
[----:B-1----:R-:W-:-:S05]  /*0060*/  IMAD R0, R0, UR4, R3 ;  /* 0x0000000400007c24 */ /* 0x002fca000f8e0203 */
[----:B--2---:R-:W-:-:S13]  /*0070*/  ISETP.GE.AND P0, PT, R0, UR5, PT ;  /* 0x0000000500007c0c */ /* 0x004fda000bf06270 */
[----:B------:R-:W-:Y:S05]  /*0080*/  @P0 EXIT ;  /* 0x000000000000094d */ /* 0x000fea0003800000 */
[----:B------:R-:W0:Y:S01]  /*0090*/  LDC.64 R2, c[0x0][0x380] ;  /* 0x0000e000ff027b82 */ /* 0x000e220000000a00 */
[----:B------:R-:W1:Y:S01]  /*00a0*/  LDCU.64 UR6, c[0x0][0x358] ;  /* 0x00006b00ff0677ac */ /* 0x000e620008000a00 */
[----:B------:R-:W2:Y:S01]  /*00b0*/  LDCU.64 UR8, c[0x0][0x3a0] ;  /* 0x00007400ff0877ac */ /* 0x000ea20008000a00 */
[----:B------:R-:W3:Y:S01]  /*00c0*/  LDCU.64 UR10, c[0x4][0x168] ;  /* 0x01002d00ff0a77ac */ /* 0x000ee20008000a00 */
[----:B0-----:R-:W-:-:S06]  /*00d0*/  IMAD.WIDE R2, R0, 0x8, R2 ;  /* 0x0000000800027825 */ /* 0x001fcc00078e0202 */
[----:B-1----:R-:W4:Y:S01]  /*00e0*/  LDG.E.64.CONSTANT R2, desc[UR6][R2.64] ;  /* 0x0000000602027981 */ /* 0x002f22000c1e9b00 */
[----:B------:R-:W-:Y:S01]  /*00f0*/  IMAD.MOV.U32 R18, RZ, RZ, 0x0 ;  /* 0x00000000ff127424 */ /* 0x000fe200078e00ff */
[----:B------:R-:W-:Y:S01]  /*0100*/  CS2R R38, SRZ ;  /* 0x0000000000267805 */ /* 0x000fe2000001ff00 */
[----:B------:R-:W-:Y:S01]  /*0110*/  IMAD.MOV.U32 R19, RZ, RZ, 0x3ff00000 ;  /* 0x3ff00000ff137424 */ /* 0x000fe200078e00ff */
[----:B------:R-:W-:Y:S01]  /*0120*/  CS2R R20, SRZ ;  /* 0x0000000000147805 */ /* 0x000fe2000001ff00 */
[----:B------:R-:W-:Y:S01]  /*0130*/  UMOV UR4, URZ ;  /* 0x000000ff00047c82 */ /* 0x000fe20008000000 */
[----:B--234-:R-:W-:-:S11]  /*0140*/  DMUL R16, R2, R2 ;  /* 0x0000000202107228 */ /* 0x01cfd60000000000 */
.L_x_29:
[----:B------:R-:W-:-:S08]  /*0150*/  DADD R22, R38, R38 ;  /* 0x0000000026167229 */ /* 0x000fd00000000026 */
[----:B------:R-:W-:-:S14]  /*0160*/  DSETP.NEU.AND P0, PT, |R22|, +INF , PT ;  /* 0x7ff000001600742a */ /* 0x000fdc0003f0d200 */
[----:B------:R-:W-:Y:S01]  /*0170*/  @!P0 DMUL R46, RZ, R22 ;  /* 0x00000016ff2e8228 */ /* 0x000fe20000000000 */
[----:B------:R-:W-:Y:S01]  /*0180*/  @!P0 IMAD.MOV.U32 R3, RZ, RZ, RZ ;  /* 0x000000ffff038224 */ /* 0x000fe200078e00ff */
[----:B------:R-:W-:Y:S09]  /*0190*/  @!P0 BRA `(.L_x_3) ;  /* 0x0000000000508947 */ /* 0x000ff20003800000 */
[----:B------:R-:W-:Y:S01]  /*01a0*/  UMOV UR12, 0x6dc9c883 ;  /* 0x6dc9c883000c7882 */ /* 0x000fe20000000000 */
[----:B------:R-:W-:Y:S01]  /*01b0*/  UMOV UR13, 0x3fe45f30 ;  /* 0x3fe45f30000d7882 */ /* 0x000fe20000000000 */
[C---:B------:R-:W-:Y:S02]  /*01c0*/  DSETP.GE.AND P0, PT, |R22|.reuse, 2.14748364800000000000e+09, PT ;  /* 0x41e000001600742a */ /* 0x040fe40003f06200 */
[----:B------:R-:W-:Y:S01]  /*01d0*/  DMUL R2, R22, UR12 ;  /* 0x0000000c16027c28 */ /* 0x000fe20008000000 */
[----:B------:R-:W-:Y:S01]  /*01e0*/  UMOV UR12, 0x54442d18 ;  /* 0x54442d18000c7882 */ /* 0x000fe20000000000 */
[----:B------:R-:W-:-:S08]  /*01f0*/  UMOV UR13, 0x3ff921fb ;  /* 0x3ff921fb000d7882 */ /* 0x000fd00000000000 */
[----:B------:R-:W0:Y:S08]  /*0200*/  F2I.F64 R3, R2 ;  /* 0x0000000200037311 */ /* 0x000e300000301100 */
[----:B0-----:R-:W0:Y:S02]  /*0210*/  I2F.F64 R46, R3 ;  /* 0x00000003002e7312 */ /* 0x001e240000201c00 */
[----:B0-----:R-:W-:Y:S01]  /*0220*/  DFMA R4, R46, -UR12, R22 ;  /* 0x8000000c2e047c2b */ /* 0x001fe20008000016 */
[----:B------:R-:W-:Y:S01]  /*0230*/  UMOV UR12, 0x33145c00 ;  /* 0x33145c00000c7882 */ /* 0x000fe20000000000 */
[----:B------:R-:W-:-:S06]  /*0240*/  UMOV UR13, 0x3c91a626 ;  /* 0x3c91a626000d7882 */ /* 0x000fcc0000000000 */
[----:B------:R-:W-:Y:S01]  /*0250*/  DFMA R4, R46, -UR12, R4 ;  /* 0x8000000c2e047c2b */ /* 0x000fe20008000004 */
[----:B------:R-:W-:Y:S01]  /*0260*/  UMOV UR12, 0x252049c0 ;  /* 0x252049c0000c7882 */ /* 0x000fe20000000000 */
[----:B------:R-:W-:-:S06]  /*0270*/  UMOV UR13, 0x397b839a ;  /* 0x397b839a000d7882 */ /* 0x000fcc0000000000 */
[----:B------:R-:W-:Y:S01]  /*0280*/  DFMA R46, R46, -UR12, R4 ;  /* 0x8000000c2e2e7c2b */ /* 0x000fe20008000004 */
[----:B------:R-:W-:Y:S10]  /*0290*/  @!P0 BRA `(.L_x_3) ;  /* 0x0000000000108947 */ /* 0x000ff40003800000 */
[----:B------:R-:W-:Y:S01]  /*02a0*/  IMAD.MOV.U32 R4, RZ, RZ, R22 ;  /* 0x000000ffff047224 */ /* 0x000fe200078e0016 */
[----:B------:R-:W-:Y:S01]  /*02b0*/  MOV R15, 0x2e0 ;  /* 0x000002e0000f7802 */ /* 0x000fe20000000f00 */
[----:B------:R-:W-:-:S07]  /*02c0*/  IMAD.MOV.U32 R14, RZ, RZ, R23 ;  /* 0x000000ffff0e7224 */ /* 0x000fce00078e0017 */
[----:B------:R-:W-:Y:S05]  /*02d0*/  CALL.REL.NOINC `($_Z11solve_all_kPKdPdS1_id$__internal_trig_reduction_slowpathd) ;  /* 0x0000005c00787944 */ /* 0x000fea0003c00000 */
.L_x_3:
[----:B------:R-:W-:-:S05]  /*02e0*/  IMAD.SHL.U32 R2, R3, 0x40, RZ ;  /* 0x0000004003027824 */ /* 0x000fca00078e00ff */
[----:B------:R-:W-:-:S04]  /*02f0*/  LOP3.LUT R2, R2, 0x40, RZ, 0xc0, !PT ;  /* 0x0000004002027812 */ /* 0x000fc800078ec0ff */
[----:B------:R-:W-:-:S05]  /*0300*/  IADD3 R24, P0, PT, R2, UR10, RZ ;  /* 0x0000000a02187c10 */ /* 0x000fca000ff1e0ff */
[----:B------:R-:W-:-:S05]  /*0310*/  IMAD.X R25, RZ, RZ, UR11, P0 ;  /* 0x0000000bff197e24 */ /* 0x000fca00080e06ff */
[----:B------:R-:W2:Y:S04]  /*0320*/  LDG.E.128.CONSTANT R8, desc[UR6][R24.64] ;  /* 0x0000000618087981 */ /* 0x000ea8000c1e9d00 */
[----:B------:R-:W3:Y:S04]  /*0330*/  LDG.E.128.CONSTANT R4, desc[UR6][R24.64+0x10] ;  /* 0x0000100618047981 */ /* 0x000ee8000c1e9d00 */
[----:B------:R-:W4:Y:S01]  /*0340*/  LDG.E.128.CONSTANT R12, desc[UR6][R24.64+0x20] ;  /* 0x00002006180c7981 */ /* 0x000f22000c1e9d00 */
[----:B------:R-:W-:Y:S01]  /*0350*/  LOP3.LUT R2, R3, 0x1, RZ, 0xc0, !PT ;  /* 0x0000000103027812 */ /* 0x000fe200078ec0ff */
[----:B------:R-:W-:Y:S01]  /*0360*/  IMAD.MOV.U32 R28, RZ, RZ, 0x20fd8164 ;  /* 0x20fd8164ff1c7424 */ /* 0x000fe200078e00ff */
[----:B------:R-:W-:-:S02]  /*0370*/  DMUL R26, R46, R46 ;  /* 0x0000002e2e1a7228 */ /* 0x000fc40000000000 */
[----:B------:R-:W-:Y:S01]  /*0380*/  ISETP.NE.U32.AND P0, PT, R2, 0x1, PT ;  /* 0x000000010200780c */ /* 0x000fe20003f05070 */
[----:B------:R-:W-:Y:S01]  /*0390*/  IMAD.MOV.U32 R2, RZ, RZ, 0x3da8ff83 ;  /* 0x3da8ff83ff027424 */ /* 0x000fe200078e00ff */
[----:B------:R-:W-:Y:S02]  /*03a0*/  DSETP.NEU.AND P1, PT, |R22|, +INF , PT ;  /* 0x7ff000001600742a */ /* 0x000fe40003f2d200 */
[----:B------:R-:W-:Y:S02]  /*03b0*/  FSEL R28, R28, -8.06006814911005101289e+34, !P0 ;  /* 0xf9785eba1c1c7808 */ /* 0x000fe40004000000 */
[----:B------:R-:W-:-:S06]  /*03c0*/  FSEL R29, -R2, 0.11223486810922622681, !P0 ;  /* 0x3de5db65021d7808 */ /* 0x000fcc0004000100 */
[----:B--2---:R-:W-:-:S08]  /*03d0*/  DFMA R8, R26, R28, R8 ;  /* 0x0000001c1a08722b */ /* 0x004fd00000000008 */
[----:B------:R-:W-:-:S08]  /*03e0*/  DFMA R8, R26, R8, R10 ;  /* 0x000000081a08722b */ /* 0x000fd0000000000a */
[----:B---3--:R-:W-:-:S08]  /*03f0*/  DFMA R4, R26, R8, R4 ;  /* 0x000000081a04722b */ /* 0x008fd00000000004 */
[----:B------:R-:W-:-:S08]  /*0400*/  DFMA R4, R26, R4, R6 ;  /* 0x000000041a04722b */ /* 0x000fd00000000006 */
[----:B----4-:R-:W-:-:S08]  /*0410*/  DFMA R4, R26, R4, R12 ;  /* 0x000000041a04722b */ /* 0x010fd0000000000c */
[----:B------:R-:W-:Y:S01]  /*0420*/  DFMA R4, R26, R4, R14 ;  /* 0x000000041a04722b */ /* 0x000fe2000000000e */
[----:B------:R-:W-:-:S07]  /*0430*/  @!P1 IMAD.MOV.U32 R14, RZ, RZ, 0x1 ;  /* 0x00000001ff0e9424 */ /* 0x000fce00078e00ff */
[----:B------:R-:W-:Y:S02]  /*0440*/  DFMA R46, R4, R46, R46 ;  /* 0x0000002e042e722b */ /* 0x000fe4000000002e */
[----:B------:R-:W-:Y:S02]  /*0450*/  DFMA R4, R26, R4, 1 ;  /* 0x3ff000001a04742b */ /* 0x000fe40000000004 */
[----:B------:R-:W-:-:S08]  /*0460*/  @!P1 DMUL R26, RZ, R22 ;  /* 0x00000016ff1a9228 */ /* 0x000fd00000000000 */
[----:B------:R-:W-:Y:S02]  /*0470*/  FSEL R6, R4, R46, !P0 ;  /* 0x0000002e04067208 */ /* 0x000fe40004000000 */
[----:B------:R-:W-:Y:S02]  /*0480*/  FSEL R7, R5, R47, !P0 ;  /* 0x0000002f05077208 */ /* 0x000fe40004000000 */
[----:B------:R-:W-:-:S04]  /*0490*/  LOP3.LUT P0, RZ, R3, 0x2, RZ, 0xc0, !PT ;  /* 0x0000000203ff7812 */ /* 0x000fc8000780c0ff */
[----:B------:R-:W-:-:S10]  /*04a0*/  DADD R4, RZ, -R6 ;  /* 0x00000000ff047229 */ /* 0x000fd40000000806 */
[----:B------:R-:W-:Y:S02]  /*04b0*/  FSEL R24, R6, R4, !P0 ;  /* 0x0000000406187208 */ /* 0x000fe40004000000 */
[----:B------:R-:W-:Y:S01]  /*04c0*/  FSEL R25, R7, R5, !P0 ;  /* 0x0000000507197208 */ /* 0x000fe20004000000 */
[----:B------:R-:W-:Y:S06]  /*04d0*/  @!P1 BRA `(.L_x_4) ;  /* 0x00000000005c9947 */ /* 0x000fec0003800000 */
        /* <DEDUP_REMOVED lines=20> */
[----:B------:R-:W-:Y:S02]  /*0620*/  IMAD.MOV.U32 R26, RZ, RZ, R46 ;  /* 0x000000ffff1a7224 */ /* 0x000fe400078e002e */
[----:B------:R-:W-:-:S07]  /*0630*/  IMAD.MOV.U32 R27, RZ, RZ, R47 ;  /* 0x000000ffff1b7224 */ /* 0x000fce00078e002f */
.L_x_5:
[----:B------:R-:W-:-:S07]  /*0640*/  VIADD R14, R3, 0x1 ;  /* 0x00000001030e7836 */ /* 0x000fce0000000000 */
.L_x_4:
[----:B------:R-:W-:Y:S01]  /*0650*/  DADD R24, -R24, UR8 ;  /* 0x0000000818187e29 */ /* 0x000fe20008000100 */
[----:B------:R-:W-:Y:S01]  /*0660*/  UMOV UR12, 0x147ae148 ;  /* 0x147ae148000c7882 */ /* 0x000fe20000000000 */
[----:B------:R-:W-:Y:S01]  /*0670*/  UMOV UR13, 0x3fd147ae ;  /* 0x3fd147ae000d7882 */ /* 0x000fe20000000000 */
[----:B------:R-:W-:Y:S01]  /*0680*/  IMAD.MOV.U32 R2, RZ, RZ, 0x1 ;  /* 0x00000001ff027424 */ /* 0x000fe200078e00ff */
[----:B------:R-:W-:Y:S01]  /*0690*/  FSETP.GEU.AND P1, PT, |R17|, 6.5827683646048100446e-37, PT ;  /* 0x036000001100780b */ /* 0x000fe20003f2e200 */
[----:B------:R-:W-:Y:S03]  /*06a0*/  BSSY.RECONVERGENT B1, `(.L_x_6) ;  /* 0x0000015000017945 */ /* 0x000fe60003800200 */
[----:B------:R-:W-:-:S06]  /*06b0*/  DMUL R6, R24, UR12 ;  /* 0x0000000c18067c28 */ /* 0x000fcc0008000000 */
[----:B------:R-:W0:Y:S02]  /*06c0*/  MUFU.RCP64H R3, R7 ;  /* 0x0000000700037308 */ /* 0x000e240000001800 */
[----:B0-----:R-:W-:-:S08]  /*06d0*/  DFMA R4, -R6, R2, 1 ;  /* 0x3ff000000604742b */ /* 0x001fd00000000102 */
[----:B------:R-:W-:-:S08]  /*06e0*/  DFMA R4, R4, R4, R4 ;  /* 0x000000040404722b */ /* 0x000fd00000000004 */
[----:B------:R-:W-:-:S08]  /*06f0*/  DFMA R4, R2, R4, R2 ;  /* 0x000000040204722b */ /* 0x000fd00000000002 */
[----:B------:R-:W-:-:S08]  /*0700*/  DFMA R2, -R6, R4, 1 ;  /* 0x3ff000000602742b */ /* 0x000fd00000000104 */
[----:B------:R-:W-:-:S08]  /*0710*/  DFMA R2, R4, R2, R4 ;  /* 0x000000020402722b */ /* 0x000fd00000000004 */
[----:B------:R-:W-:-:S08]  /*0720*/  DMUL R34, R16, R2 ;  /* 0x0000000210227228 */ /* 0x000fd00000000000 */
[----:B------:R-:W-:-:S08]  /*0730*/  DFMA R4, -R6, R34, R16 ;  /* 0x000000220604722b */ /* 0x000fd00000000110 */
[----:B------:R-:W-:-:S10]  /*0740*/  DFMA R34, R2, R4, R34 ;  /* 0x000000040222722b */ /* 0x000fd40000000022 */
[----:B------:R-:W-:-:S05]  /*0750*/  FFMA R2, RZ, R7, R35 ;  /* 0x00000007ff027223 */ /* 0x000fca0000000023 */
[----:B------:R-:W-:-:S13]  /*0760*/  FSETP.GT.AND P0, PT, |R2|, 1.469367938527859385e-39, PT ;  /* 0x001000000200780b */ /* 0x000fda0003f04200 */
[----:B------:R-:W-:Y:S05]  /*0770*/  @P0 BRA P1, `(.L_x_7) ;  /* 0x00000000001c0947 */ /* 0x000fea0000800000 */
[----:B------:R-:W-:Y:S01]  /*0780*/  IMAD.MOV.U32 R5, RZ, RZ, R7 ;  /* 0x000000ffff057224 */ /* 0x000fe200078e0007 */
[----:B------:R-:W-:Y:S01]  /*0790*/  MOV R4, 0x7d0 ;  /* 0x000007d000047802 */ /* 0x000fe20000000f00 */
[----:B------:R-:W-:Y:S02]  /*07a0*/  IMAD.MOV.U32 R3, RZ, RZ, R16 ;  /* 0x000000ffff037224 */ /* 0x000fe400078e0010 */
[----:B------:R-:W-:-:S07]  /*07b0*/  IMAD.MOV.U32 R2, RZ, RZ, R17 ;  /* 0x000000ffff027224 */ /* 0x000fce00078e0011 */
[----:B------:R-:W-:Y:S05]  /*07c0*/  CALL.REL.NOINC `($__internal_0_$__cuda_sm20_div_rn_f64_full) ;  /* 0x0000004c00f47944 */ /* 0x000fea0003c00000 */
[----:B------:R-:W-:Y:S01]  /*07d0*/  MOV R34, R3 ;  /* 0x0000000300227202 */ /* 0x000fe20000000f00 */
[----:B------:R-:W-:-:S07]  /*07e0*/  IMAD.MOV.U32 R35, RZ, RZ, R2 ;  /* 0x000000ffff237224 */ /* 0x000fce00078e0002 */
.L_x_7:
[----:B------:R-:W-:Y:S05]  /*07f0*/  BSYNC.RECONVERGENT B1 ;  /* 0x0000000000017941 */ /* 0x000fea0003800200 */
.L_x_6:
        /* <DEDUP_REMOVED lines=8> */
[----:B------:R-:W-:-:S02]  /*0880*/  IMAD.MOV.U32 R22, RZ, RZ, 0x20fd8164 ;  /* 0x20fd8164ff167424 */ /* 0x000fc400078e00ff */
[----:B------:R-:W-:Y:S01]  /*0890*/  IMAD.MOV.U32 R15, RZ, RZ, 0x3da8ff83 ;  /* 0x3da8ff83ff0f7424 */ /* 0x000fe200078e00ff */
[----:B------:R-:W-:Y:S01]  /*08a0*/  ISETP.NE.U32.AND P0, PT, R2, 0x1, PT ;  /* 0x000000010200780c */ /* 0x000fe20003f05070 */
[----:B------:R-:W-:-:S03]  /*08b0*/  DMUL R2, R26, R26 ;  /* 0x0000001a1a027228 */ /* 0x000fc60000000000 */
[----:B------:R-:W-:Y:S02]  /*08c0*/  FSEL R22, R22, -8.06006814911005101289e+34, !P0 ;  /* 0xf9785eba16167808 */ /* 0x000fe40004000000 */
[----:B------:R-:W-:-:S06]  /*08d0*/  FSEL R23, -R15, 0.11223486810922622681, !P0 ;  /* 0x3de5db650f177808 */ /* 0x000fcc0004000100 */
[----:B--2---:R-:W-:-:S08]  /*08e0*/  DFMA R28, R2, R22, R28 ;  /* 0x00000016021c722b */ /* 0x004fd0000000001c */
[----:B------:R-:W-:-:S08]  /*08f0*/  DFMA R28, R2, R28, R30 ;  /* 0x0000001c021c722b */ /* 0x000fd0000000001e */
[----:B---3--:R-:W-:-:S08]  /*0900*/  DFMA R8, R2, R28, R8 ;  /* 0x0000001c0208722b */ /* 0x008fd00000000008 */
[----:B------:R-:W-:Y:S01]  /*0910*/  DFMA R8, R2, R8, R10 ;  /* 0x000000080208722b */ /* 0x000fe2000000000a */
[----:B------:R-:W0:Y:S01]  /*0920*/  MUFU.RCP64H R11, R25 ;  /* 0x00000019000b7308 */ /* 0x000e220000001800 */
[----:B------:R-:W-:-:S06]  /*0930*/  IMAD.MOV.U32 R10, RZ, RZ, 0x1 ;  /* 0x00000001ff0a7424 */ /* 0x000fcc00078e00ff */
[----:B----4-:R-:W-:-:S08]  /*0940*/  DFMA R4, R2, R8, R4 ;  /* 0x000000080204722b */ /* 0x010fd00000000004 */
[----:B------:R-:W-:Y:S02]  /*0950*/  DFMA R4, R2, R4, R6 ;  /* 0x000000040204722b */ /* 0x000fe40000000006 */
[----:B0-----:R-:W-:-:S06]  /*0960*/  DFMA R6, -R24, R10, 1 ;  /* 0x3ff000001806742b */ /* 0x001fcc000000010a */
[----:B------:R-:W-:Y:S02]  /*0970*/  DFMA R26, R4, R26, R26 ;  /* 0x0000001a041a722b */ /* 0x000fe4000000001a */
[----:B------:R-:W-:Y:S02]  /*0980*/  DFMA R2, R2, R4, 1 ;  /* 0x3ff000000202742b */ /* 0x000fe40000000004 */
[----:B------:R-:W-:-:S08]  /*0990*/  DFMA R6, R6, R6, R6 ;  /* 0x000000060606722b */ /* 0x000fd00000000006 */
[----:B------:R-:W-:Y:S01]  /*09a0*/  FSEL R8, R2, R26, !P0 ;  /* 0x0000001a02087208 */ /* 0x000fe20004000000 */
[----:B------:R-:W-:Y:S01]  /*09b0*/  DFMA R6, R10, R6, R10 ;  /* 0x000000060a06722b */ /* 0x000fe2000000000a */
[----:B------:R-:W-:Y:S02]  /*09c0*/  FSEL R9, R3, R27, !P0 ;  /* 0x0000001b03097208 */ /* 0x000fe40004000000 */
[----:B------:R-:W-:-:S04]  /*09d0*/  LOP3.LUT P0, RZ, R14, 0x2, RZ, 0xc0, !PT ;  /* 0x000000020eff7812 */ /* 0x000fc8000780c0ff */
[----:B------:R-:W-:Y:S02]  /*09e0*/  DADD R2, RZ, -R8 ;  /* 0x00000000ff027229 */ /* 0x000fe40000000808 */
[----:B------:R-:W-:-:S08]  /*09f0*/  DFMA R4, -R24, R6, 1 ;  /* 0x3ff000001804742b */ /* 0x000fd00000000106 */
[----:B------:R-:W-:Y:S01]  /*0a00*/  FSEL R2, R8, R2, !P0 ;  /* 0x0000000208027208 */ /* 0x000fe20004000000 */
[----:B------:R-:W-:Y:S01]  /*0a10*/  DFMA R4, R6, R4, R6 ;  /* 0x000000040604722b */ /* 0x000fe20000000006 */
[----:B------:R-:W-:-:S06]  /*0a20*/  FSEL R3, R9, R3, !P0 ;  /* 0x0000000309037208 */ /* 0x000fcc0004000000 */
[----:B------:R-:W-:-:S08]  /*0a30*/  DADD R6, R2, R2 ;  /* 0x0000000002067229 */ /* 0x000fd00000000002 */
[----:B------:R-:W-:Y:S02]  /*0a40*/  DMUL R14, R6, R4 ;  /* 0x00000004060e7228 */ /* 0x000fe40000000000 */
[----:B------:R-:W-:-:S06]  /*0a50*/  FSETP.GEU.AND P1, PT, |R7|, 6.5827683646048100446e-37, PT ;  /* 0x036000000700780b */ /* 0x000fcc0003f2e200 */
        /* <DEDUP_REMOVED lines=8> */
[----:B------:R-:W-:Y:S02]  /*0ae0*/  IMAD.MOV.U32 R6, RZ, RZ, R24 ;  /* 0x000000ffff067224 */ /* 0x000fe400078e0018 */
[----:B------:R-:W-:-:S07]  /*0af0*/  IMAD.MOV.U32 R5, RZ, RZ, R25 ;  /* 0x000000ffff057224 */ /* 0x000fce00078e0019 */
[----:B------:R-:W-:Y:S05]  /*0b00*/  CALL.REL.NOINC `($__internal_0_$__cuda_sm20_div_rn_f64_full) ;  /* 0x0000004c00247944 */ /* 0x000fea0003c00000 */
[----:B------:R-:W-:Y:S02]  /*0b10*/  IMAD.MOV.U32 R14, RZ, RZ, R3 ;  /* 0x000000ffff0e7224 */ /* 0x000fe400078e0003 */
[----:B------:R-:W-:-:S07]  /*0b20*/  IMAD.MOV.U32 R15, RZ, RZ, R2 ;  /* 0x000000ffff0f7224 */ /* 0x000fce00078e0002 */
.L_x_8:
[----:B------:R-:W0:Y:S01]  /*0b30*/  MUFU.RCP64H R3, 0.26999998092651367188 ;  /* 0x3fd147ae00037908 */ /* 0x000e220000001800 */
[----:B------:R-:W-:Y:S01]  /*0b40*/  IMAD.MOV.U32 R36, RZ, RZ, 0x147ae148 ;  /* 0x147ae148ff247424 */ /* 0x000fe200078e00ff */
[----:B------:R-:W-:Y:S01]  /*0b50*/  DMUL R14, R14, R20 ;  /* 0x000000140e0e7228 */ /* 0x000fe20000000000 */
[----:B------:R-:W-:Y:S01]  /*0b60*/  IMAD.MOV.U32 R37, RZ, RZ, 0x3fd147ae ;  /* 0x3fd147aeff257424 */ /* 0x000fe200078e00ff */
[----:B------:R-:W-:Y:S01]  /*0b70*/  BSSY.RECONVERGENT B1, `(.L_x_9) ;  /* 0x0000018000017945 */ /* 0x000fe20003800200 */
[----:B------:R-:W-:-:S07]  /*0b80*/  IMAD.MOV.U32 R2, RZ, RZ, 0x1 ;  /* 0x00000001ff027424 */ /* 0x000fce00078e00ff */
[----:B------:R-:W-:Y:S01]  /*0b90*/  FSETP.GEU.AND P1, PT, |R15|, 6.5827683646048100446e-37, PT ;  /* 0x036000000f00780b */ /* 0x000fe20003f2e200 */
[----:B0-----:R-:W-:-:S08]  /*0ba0*/  DFMA R4, R2, -R36, 1 ;  /* 0x3ff000000204742b */ /* 0x001fd00000000824 */
[----:B------:R-:W-:-:S08]  /*0bb0*/  DFMA R4, R4, R4, R4 ;  /* 0x000000040404722b */ /* 0x000fd00000000004 */
[----:B------:R-:W-:-:S08]  /*0bc0*/  DFMA R4, R2, R4, R2 ;  /* 0x000000040204722b */ /* 0x000fd00000000002 */
[----:B------:R-:W-:-:S08]  /*0bd0*/  DFMA R2, R4, -R36, 1 ;  /* 0x3ff000000402742b */ /* 0x000fd00000000824 */
[----:B------:R-:W-:-:S08]  /*0be0*/  DFMA R2, R4, R2, R4 ;  /* 0x000000020402722b */ /* 0x000fd00000000004 */
[----:B------:R-:W-:-:S08]  /*0bf0*/  DMUL R4, R14, R2 ;  /* 0x000000020e047228 */ /* 0x000fd00000000000 */
[-C--:B------:R-:W-:Y:S02]  /*0c00*/  DFMA R6, R4, -R36.reuse, R14 ;  /* 0x800000240406722b */ /* 0x080fe4000000000e */
[----:B------:R-:W-:-:S06]  /*0c10*/  DFMA R36, R18, -R36, R20 ;  /* 0x800000241224722b */ /* 0x000fcc0000000014 */
[----:B------:R-:W-:-:S10]  /*0c20*/  DFMA R2, R2, R6, R4 ;  /* 0x000000060202722b */ /* 0x000fd40000000004 */
[----:B------:R-:W-:-:S05]  /*0c30*/  FFMA R4, RZ, 1.6349999904632568359, R3 ;  /* 0x3fd147aeff047823 */ /* 0x000fca0000000003 */
[----:B------:R-:W-:-:S13]  /*0c40*/  FSETP.GT.AND P0, PT, |R4|, 1.469367938527859385e-39, PT ;  /* 0x001000000400780b */ /* 0x000fda0003f04200 */
[----:B------:R-:W-:Y:S05]  /*0c50*/  @P0 BRA P1, `(.L_x_10) ;  /* 0x0000000000240947 */ /* 0x000fea0000800000 */
[----:B------:R-:W-:Y:S01]  /*0c60*/  IMAD.MOV.U32 R3, RZ, RZ, R14 ;  /* 0x000000ffff037224 */ /* 0x000fe200078e000e */
[----:B------:R-:W-:Y:S01]  /*0c70*/  MOV R4, 0xcc0 ;  /* 0x00000cc000047802 */ /* 0x000fe20000000f00 */
[----:B------:R-:W-:Y:S02]  /*0c80*/  IMAD.MOV.U32 R2, RZ, RZ, R15 ;  /* 0x000000ffff027224 */ /* 0x000fe400078e000f */
[----:B------:R-:W-:Y:S02]  /*0c90*/  IMAD.MOV.U32 R6, RZ, RZ, 0x147ae148 ;  /* 0x147ae148ff067424 */ /* 0x000fe400078e00ff */
[----:B------:R-:W-:-:S07]  /*0ca0*/  IMAD.MOV.U32 R5, RZ, RZ, 0x3fd147ae ;  /* 0x3fd147aeff057424 */ /* 0x000fce00078e00ff */
[----:B------:R-:W-:Y:S05]  /*0cb0*/  CALL.REL.NOINC `($__internal_0_$__cuda_sm20_div_rn_f64_full) ;  /* 0x0000004800b87944 */ /* 0x000fea0003c00000 */
[----:B------:R-:W-:-:S04]  /*0cc0*/  LOP3.LUT R3, R3, R2, RZ, 0x3c, !PT ;  /* 0x0000000203037212 */ /* 0x000fc800078e3cff */
[----:B------:R-:W-:-:S04]  /*0cd0*/  LOP3.LUT R2, R3, R2, RZ, 0x3c, !PT ;  /* 0x0000000203027212 */ /* 0x000fc800078e3cff */
[----:B------:R-:W-:-:S07]  /*0ce0*/  LOP3.LUT R3, R3, R2, RZ, 0x3c, !PT ;  /* 0x0000000203037212 */ /* 0x000fce00078e3cff */
.L_x_10:
[----:B------:R-:W-:Y:S05]  /*0cf0*/  BSYNC.RECONVERGENT B1 ;  /* 0x0000000000017941 */ /* 0x000fea0003800200 */
.L_x_9:
[----:B------:R-:W-:Y:S01]  /*0d00*/  UMOV UR12, 0x88e368f1 ;  /* 0x88e368f1000c7882 */ /* 0x000fe20000000000 */
[----:B------:R-:W-:Y:S01]  /*0d10*/  UMOV UR13, 0x3ed4f8b5 ;  /* 0x3ed4f8b5000d7882 */ /* 0x000fe20000000000 */
[----:B------:R-:W-:Y:S01]  /*0d20*/  UMOV UR14, 0x147ae148 ;  /* 0x147ae148000e7882 */ /* 0x000fe20000000000 */
[----:B------:R-:W-:Y:S01]  /*0d30*/  DADD R22, R38, UR12 ;  /* 0x0000000c26167e29 */ /* 0x000fe20008000000 */
[----:B------:R-:W-:Y:S01]  /*0d40*/  UMOV UR15, 0x3fd147ae ;  /* 0x3fd147ae000f7882 */ /* 0x000fe20000000000 */
[----:B------:R-:W-:Y:S02]  /*0d50*/  DFMA R36, R36, R34, R2 ;  /* 0x000000222424722b */ /* 0x000fe40000000002 */
[----:B------:R-:W-:-:S04]  /*0d60*/  DFMA R4, R20, -UR14, -R18 ;  /* 0x8000000e14047c2b */ /* 0x000fc80008000812 */
[----:B------:R-:W-:Y:S02]  /*0d70*/  DADD R22, R22, R22 ;  /* 0x0000000016167229 */ /* 0x000fe40000000016 */
[----:B------:R-:W-:Y:S02]  /*0d80*/  DFMA R26, R36, UR12, R18 ;  /* 0x0000000c241a7c2b */ /* 0x000fe40008000012 */
[----:B------:R-:W-:-:S04]  /*0d90*/  DFMA R34, R4, R34, -R14 ;  /* 0x000000220422722b */ /* 0x000fc8000000080e */
[----:B------:R-:W-:-:S04]  /*0da0*/  DSETP.NEU.AND P0, PT, |R22|, +INF , PT ;  /* 0x7ff000001600742a */ /* 0x000fc80003f0d200 */
[----:B------:R-:W-:-:S10]  /*0db0*/  DFMA R24, R34, UR12, R20 ;  /* 0x0000000c22187c2b */ /* 0x000fd40008000014 */
[----:B------:R-:W-:Y:S01]  /*0dc0*/  @!P0 DMUL R46, RZ, R22 ;  /* 0x00000016ff2e8228 */ /* 0x000fe20000000000 */
[----:B------:R-:W-:Y:S01]  /*0dd0*/  @!P0 MOV R3, RZ ;  /* 0x000000ff00038202 */ /* 0x000fe20000000f00 */
        /* <DEDUP_REMOVED lines=21> */
.L_x_11:
[----:B------:R-:W-:-:S05]  /*0f30*/  IMAD.SHL.U32 R2, R3, 0x40, RZ ;  /* 0x0000004003027824 */ /* 0x000fca00078e00ff */
[----:B------:R-:W-:-:S04]  /*0f40*/  LOP3.LUT R2, R2, 0x40, RZ, 0xc0, !PT ;  /* 0x0000004002027812 */ /* 0x000fc800078ec0ff */
[----:B------:R-:W-:-:S05]  /*0f50*/  IADD3 R30, P0, PT, R2, UR10, RZ ;  /* 0x0000000a021e7c10 */ /* 0x000fca000ff1e0ff */
[----:B------:R-:W-:-:S05]  /*0f60*/  IMAD.X R31, RZ, RZ, UR11, P0 ;  /* 0x0000000bff1f7e24 */ /* 0x000fca00080e06ff */
[----:B------:R-:W2:Y:S04]  /*0f70*/  LDG.E.128.CONSTANT R4, desc[UR6][R30.64] ;  /* 0x000000061e047981 */ /* 0x000ea8000c1e9d00 */
[----:B------:R-:W3:Y:S04]  /*0f80*/  LDG.E.128.CONSTANT R8, desc[UR6][R30.64+0x10] ;  /* 0x000010061e087981 */ /* 0x000ee8000c1e9d00 */
[----:B------:R0:W4:Y:S01]  /*0f90*/  LDG.E.128.CONSTANT R12, desc[UR6][R30.64+0x20] ;  /* 0x000020061e0c7981 */ /* 0x000122000c1e9d00 */
[----:B------:R-:W-:Y:S01]  /*0fa0*/  LOP3.LUT R2, R3, 0x1, RZ, 0xc0, !PT ;  /* 0x0000000103027812 */ /* 0x000fe200078ec0ff */
[----:B------:R-:W-:Y:S01]  /*0fb0*/  IMAD.MOV.U32 R32, RZ, RZ, 0x20fd8164 ;  /* 0x20fd8164ff207424 */ /* 0x000fe200078e00ff */
[----:B------:R-:W-:-:S02]  /*0fc0*/  DMUL R28, R46, R46 ;  /* 0x0000002e2e1c7228 */ /* 0x000fc40000000000 */
[----:B------:R-:W-:Y:S01]  /*0fd0*/  ISETP.NE.U32.AND P0, PT, R2, 0x1, PT ;  /* 0x000000010200780c */ /* 0x000fe20003f05070 */
[----:B------:R-:W-:Y:S01]  /*0fe0*/  IMAD.MOV.U32 R2, RZ, RZ, 0x3da8ff83 ;  /* 0x3da8ff83ff027424 */ /* 0x000fe200078e00ff */
[----:B------:R-:W-:Y:S02]  /*0ff0*/  DSETP.NEU.AND P1, PT, |R22|, +INF , PT ;  /* 0x7ff000001600742a */ /* 0x000fe40003f2d200 */
[----:B------:R-:W-:Y:S02]  /*1000*/  FSEL R32, R32, -8.06006814911005101289e+34, !P0 ;  /* 0xf9785eba20207808 */ /* 0x000fe40004000000 */
[----:B------:R-:W-:-:S10]  /*1010*/  FSEL R33, -R2, 0.11223486810922622681, !P0 ;  /* 0x3de5db6502217808 */ /* 0x000fd40004000100 */
[----:B0-----:R-:W-:Y:S01]  /*1020*/  @!P1 IMAD.MOV.U32 R30, RZ, RZ, 0x1 ;  /* 0x00000001ff1e9424 */ /* 0x001fe200078e00ff */
[----:B--2---:R-:W-:Y:S02]  /*1030*/  DFMA R4, R28, R32, R4 ;  /* 0x000000201c04722b */ /* 0x004fe40000000004 */
[----:B------:R-:W-:-:S06]  /*1040*/  @!P1 DMUL R32, RZ, R22 ;  /* 0x00000016ff209228 */ /* 0x000fcc0000000000 */
[----:B------:R-:W-:-:S08]  /*1050*/  DFMA R4, R28, R4, R6 ;  /* 0x000000041c04722b */ /* 0x000fd00000000006 */
[----:B---3--:R-:W-:-:S08]  /*1060*/  DFMA R4, R28, R4, R8 ;  /* 0x000000041c04722b */ /* 0x008fd00000000008 */
[----:B------:R-:W-:-:S08]  /*1070*/  DFMA R4, R28, R4, R10 ;  /* 0x000000041c04722b */ /* 0x000fd0000000000a */
[----:B----4-:R-:W-:-:S08]  /*1080*/  DFMA R4, R28, R4, R12 ;  /* 0x000000041c04722b */ /* 0x010fd0000000000c */
[----:B------:R-:W-:-:S08]  /*1090*/  DFMA R4, R28, R4, R14 ;  /* 0x000000041c04722b */ /* 0x000fd0000000000e */
[----:B------:R-:W-:Y:S02]  /*10a0*/  DFMA R46, R4, R46, R46 ;  /* 0x0000002e042e722b */ /* 0x000fe4000000002e */
[----:B------:R-:W-:-:S10]  /*10b0*/  DFMA R4, R28, R4, 1 ;  /* 0x3ff000001c04742b */ /* 0x000fd40000000004 */
        /* <DEDUP_REMOVED lines=29> */
.L_x_13:
[----:B------:R-:W-:-:S07]  /*1290*/  VIADD R30, R3, 0x1 ;  /* 0x00000001031e7836 */ /* 0x000fce0000000000 */
.L_x_12:
        /* <DEDUP_REMOVED lines=24> */
[----:B------:R-:W-:Y:S02]  /*1420*/  IMAD.MOV.U32 R28, RZ, RZ, R3 ;  /* 0x000000ffff1c7224 */ /* 0x000fe400078e0003 */
[----:B------:R-:W-:-:S07]  /*1430*/  IMAD.MOV.U32 R29, RZ, RZ, R2 ;  /* 0x000000ffff1d7224 */ /* 0x000fce00078e0002 */
.L_x_15:
[----:B------:R-:W-:Y:S05]  /*1440*/  BSYNC.RECONVERGENT B1 ;  /* 0x0000000000017941 */ /* 0x000fea0003800200 */
.L_x_14:
[----:B------:R-:W-:-:S05]  /*1450*/  IMAD.SHL.U32 R2, R30, 0x40, RZ ;  /* 0x000000401e027824 */ /* 0x000fca00078e00ff */
[----:B------:R-:W-:-:S04]  /*1460*/  LOP3.LUT R2, R2, 0x40, RZ, 0xc0, !PT ;  /* 0x0000004002027812 */ /* 0x000fc800078ec0ff */
[----:B------:R-:W-:-:S04]  /*1470*/  IADD3 R40, P0, PT, R2, UR10, RZ ;  /* 0x0000000a02287c10 */ /* 0x000fc8000ff1e0ff */
[----:B------:R-:W-:-:S05]  /*1480*/  IADD3.X R41, PT, PT, RZ, UR11, RZ, P0, !PT ;  /* 0x0000000bff297c10 */ /* 0x000fca00087fe4ff */
        /* <DEDUP_REMOVED lines=11> */
[----:B------:R-:W-:Y:S01]  /*1540*/  DFMA R4, R2, R4, R6 ;  /* 0x000000040204722b */ /* 0x000fe20000000006 */
[----:B------:R-:W0:Y:S01]  /*1550*/  MUFU.RCP64H R7, R23 ;  /* 0x0000001700077308 */ /* 0x000e220000001800 */
[----:B------:R-:W-:-:S06]  /*1560*/  IMAD.MOV.U32 R6, RZ, RZ, 0x1 ;  /* 0x00000001ff067424 */ /* 0x000fcc00078e00ff */
[----:B---3--:R-:W-:-:S08]  /*1570*/  DFMA R4, R2, R4, R8 ;  /* 0x000000040204722b */ /* 0x008fd00000000008 */
[----:B------:R-:W-:Y:S02]  /*1580*/  DFMA R4, R2, R4, R10 ;  /* 0x000000040204722b */ /* 0x000fe4000000000a */
[----:B0-----:R-:W-:-:S06]  /*1590*/  DFMA R8, -R22, R6, 1 ;  /* 0x3ff000001608742b */ /* 0x001fcc0000000106 */
[----:B----4-:R-:W-:Y:S02]  /*15a0*/  DFMA R4, R2, R4, R12 ;  /* 0x000000040204722b */ /* 0x010fe4000000000c */
[----:B------:R-:W-:-:S06]  /*15b0*/  DFMA R8, R8, R8, R8 ;  /* 0x000000080808722b */ /* 0x000fcc0000000008 */
[----:B------:R-:W-:Y:S02]  /*15c0*/  DFMA R4, R2, R4, R14 ;  /* 0x000000040204722b */ /* 0x000fe4000000000e */
[----:B------:R-:W-:-:S06]  /*15d0*/  DFMA R8, R6, R8, R6 ;  /* 0x000000080608722b */ /* 0x000fcc0000000006 */
[----:B------:R-:W-:Y:S02]  /*15e0*/  DFMA R32, R4, R32, R32 ;  /* 0x000000200420722b */ /* 0x000fe40000000020 */
[----:B------:R-:W-:Y:S02]  /*15f0*/  DFMA R2, R2, R4, 1 ;  /* 0x3ff000000202742b */ /* 0x000fe40000000004 */
[----:B------:R-:W-:-:S08]  /*1600*/  DFMA R4, -R22, R8, 1 ;  /* 0x3ff000001604742b */ /* 0x000fd00000000108 */
[----:B------:R-:W-:Y:S01]  /*1610*/  FSEL R10, R2, R32, !P0 ;  /* 0x00000020020a7208 */ /* 0x000fe20004000000 */
[----:B------:R-:W-:Y:S01]  /*1620*/  DFMA R4, R8, R4, R8 ;  /* 0x000000040804722b */ /* 0x000fe20000000008 */
[----:B------:R-:W-:Y:S02]  /*1630*/  FSEL R11, R3, R33, !P0 ;  /* 0x00000021030b7208 */ /* 0x000fe40004000000 */
[----:B------:R-:W-:-:S04]  /*1640*/  LOP3.LUT P0, RZ, R30, 0x2, RZ, 0xc0, !PT ;  /* 0x000000021eff7812 */ /* 0x000fc8000780c0ff */
[----:B------:R-:W-:-:S10]  /*1650*/  DADD R2, RZ, -R10 ;  /* 0x00000000ff027229 */ /* 0x000fd4000000080a */
[----:B------:R-:W-:Y:S02]  /*1660*/  FSEL R2, R10, R2, !P0 ;  /* 0x000000020a027208 */ /* 0x000fe40004000000 */
        /* <DEDUP_REMOVED lines=17> */
.L_x_16:
        /* <DEDUP_REMOVED lines=28> */
.L_x_18:
[----:B------:R-:W-:Y:S05]  /*1940*/  BSYNC.RECONVERGENT B1 ;  /* 0x0000000000017941 */ /* 0x000fea0003800200 */
.L_x_17:
[----:B------:R-:W0:Y:S01]  /*1950*/  MUFU.RCP64H R5, 0.26999998092651367188 ;  /* 0x3fd147ae00057908 */ /* 0x000e220000001800 */
[----:B------:R-:W-:Y:S01]  /*1960*/  IMAD.MOV.U32 R6, RZ, RZ, 0x147ae148 ;  /* 0x147ae148ff067424 */ /* 0x000fe200078e00ff */
[----:B------:R-:W-:Y:S01]  /*1970*/  MOV R4, 0x1 ;  /* 0x0000000100047802 */ /* 0x000fe20000000f00 */
[----:B------:R-:W-:Y:S01]  /*1980*/  IMAD.MOV.U32 R7, RZ, RZ, 0x3fd147ae ;  /* 0x3fd147aeff077424 */ /* 0x000fe200078e00ff */
[----:B------:R-:W-:Y:S01]  /*1990*/  UMOV UR12, 0x88e368f1 ;  /* 0x88e368f1000c7882 */ /* 0x000fe20000000000 */
[----:B------:R-:W-:Y:S01]  /*19a0*/  UMOV UR13, 0x3ed4f8b5 ;  /* 0x3ed4f8b5000d7882 */ /* 0x000fe20000000000 */
[----:B------:R-:W-:Y:S03]  /*19b0*/  BSSY.RECONVERGENT B1, `(.L_x_19) ;  /* 0x000001c000017945 */ /* 0x000fe60003800200 */
[-C--:B------:R-:W-:Y:S02]  /*19c0*/  DFMA R24, R24, -R6.reuse, -R26 ;  /* 0x800000061818722b */ /* 0x080fe4000000081a */
[----:B0-----:R-:W-:-:S06]  /*19d0*/  DFMA R8, R4, -R6, 1 ;  /* 0x3ff000000408742b */ /* 0x001fcc0000000806 */
[-C--:B------:R-:W-:Y:S02]  /*19e0*/  DFMA R22, R24, R28.reuse, -R22 ;  /* 0x0000001c1816722b */ /* 0x080fe40000000816 */
[----:B------:R-:W-:Y:S02]  /*19f0*/  DFMA R24, R32, R28, R2 ;  /* 0x0000001c2018722b */ /* 0x000fe40000000002 */
[----:B------:R-:W-:-:S04]  /*1a00*/  DFMA R8, R8, R8, R8 ;  /* 0x000000080808722b */ /* 0x000fc80000000008 */
[----:B------:R-:W-:Y:S02]  /*1a10*/  DFMA R30, R22, UR12, R20 ;  /* 0x0000000c161e7c2b */ /* 0x000fe40008000014 */
[----:B------:R-:W-:Y:S02]  /*1a20*/  DFMA R32, R24, UR12, R18 ;  /* 0x0000000c18207c2b */ /* 0x000fe40008000012 */
[----:B------:R-:W-:-:S04]  /*1a30*/  DFMA R8, R4, R8, R4 ;  /* 0x000000080408722b */ /* 0x000fc80000000004 */
[----:B------:R-:W-:Y:S02]  /*1a40*/  DMUL R14, R30, R14 ;  /* 0x0000000e1e0e7228 */ /* 0x000fe40000000000 */
[-C--:B------:R-:W-:Y:S02]  /*1a50*/  DFMA R26, R32, -R6.reuse, R30 ;  /* 0x80000006201a722b */ /* 0x080fe4000000001e */
[----:B------:R-:W-:-:S06]  /*1a60*/  DFMA R4, R8, -R6, 1 ;  /* 0x3ff000000804742b */ /* 0x000fcc0000000806 */
[----:B------:R-:W-:Y:S02]  /*1a70*/  FSETP.GEU.AND P1, PT, |R15|, 6.5827683646048100446e-37, PT ;  /* 0x036000000f00780b */ /* 0x000fe40003f2e200 */
[----:B------:R-:W-:-:S08]  /*1a80*/  DFMA R10, R8, R4, R8 ;  /* 0x00000004080a722b */ /* 0x000fd00000000008 */
[----:B------:R-:W-:-:S08]  /*1a90*/  DMUL R4, R10, R14 ;  /* 0x0000000e0a047228 */ /* 0x000fd00000000000 */
[----:B------:R-:W-:-:S08]  /*1aa0*/  DFMA R8, R4, -R6, R14 ;  /* 0x800000060408722b */ /* 0x000fd0000000000e */
        /* <DEDUP_REMOVED lines=10> */
[----:B------:R-:W-:Y:S02]  /*1b50*/  IMAD.MOV.U32 R4, RZ, RZ, R3 ;  /* 0x000000ffff047224 */ /* 0x000fe400078e0003 */
[----:B------:R-:W-:-:S07]  /*1b60*/  IMAD.MOV.U32 R5, RZ, RZ, R2 ;  /* 0x000000ffff057224 */ /* 0x000fce00078e0002 */
.L_x_20:
[----:B------:R-:W-:Y:S05]  /*1b70*/  BSYNC.RECONVERGENT B1 ;  /* 0x0000000000017941 */ /* 0x000fea0003800200 */
.L_x_19:
[----:B------:R-:W-:Y:S01]  /*1b80*/  UMOV UR12, 0x88e368f1 ;  /* 0x88e368f1000c7882 */ /* 0x000fe20000000000 */
[----:B------:R-:W-:Y:S01]  /*1b90*/  UMOV UR13, 0x3ee4f8b5 ;  /* 0x3ee4f8b5000d7882 */ /* 0x000fe20000000000 */
[----:B------:R-:W-:Y:S01]  /*1ba0*/  UMOV UR14, 0x147ae148 ;  /* 0x147ae148000e7882 */ /* 0x000fe20000000000 */
[----:B------:R-:W-:Y:S01]  /*1bb0*/  DADD R38, R38, UR12 ;  /* 0x0000000c26267e29 */ /* 0x000fe20008000000 */
[----:B------:R-:W-:Y:S01]  /*1bc0*/  UMOV UR15, 0x3fd147ae ;  /* 0x3fd147ae000f7882 */ /* 0x000fe20000000000 */
[----:B------:R-:W-:Y:S02]  /*1bd0*/  DFMA R26, R26, R28, R4 ;  /* 0x0000001c1a1a722b */ /* 0x000fe40000000004 */
[----:B------:R-:W-:-:S04]  /*1be0*/  DFMA R30, R30, -UR14, -R32 ;  /* 0x8000000e1e1e7c2b */ /* 0x000fc80008000820 */
[----:B------:R-:W-:-:S04]  /*1bf0*/  DADD R42, R38, R38 ;  /* 0x00000000262a7229 */ /* 0x000fc80000000026 */
[----:B------:R-:W-:Y:S02]  /*1c00*/  DFMA R28, R30, R28, -R14 ;  /* 0x0000001c1e1c722b */ /* 0x000fe4000000080e */
[----:B------:R-:W-:Y:S02]  /*1c10*/  DFMA R30, R26, UR12, R18 ;  /* 0x0000000c1a1e7c2b */ /* 0x000fe40008000012 */
[----:B------:R-:W-:-:S04]  /*1c20*/  DSETP.NEU.AND P2, PT, |R42|, +INF , PT ;  /* 0x7ff000002a00742a */ /* 0x000fc80003f4d200 */
[----:B------:R-:W-:-:S10]  /*1c30*/  DFMA R32, R28, UR12, R20 ;  /* 0x0000000c1c207c2b */ /* 0x000fd40008000014 */
        /* <DEDUP_REMOVED lines=23> */
.L_x_21:
        /* <DEDUP_REMOVED lines=11> */
[----:B------:R-:W-:-:S03]  /*1e60*/  IMAD.MOV.U32 R2, RZ, RZ, 0x3da8ff83 ;  /* 0x3da8ff83ff027424 */ /* 0x000fc600078e00ff */
[----:B------:R-:W-:Y:S02]  /*1e70*/  FSEL R48, R48, -8.06006814911005101289e+34, !P0 ;  /* 0xf9785eba30307808 */ /* 0x000fe40004000000 */
[----:B------:R-:W-:-:S06]  /*1e80*/  FSEL R49, -R2, 0.11223486810922622681, !P0 ;  /* 0x3de5db6502317808 */ /* 0x000fcc0004000100 */
[----:B--2---:R-:W-:-:S08]  /*1e90*/  DFMA R4, R40, R48, R4 ;  /* 0x000000302804722b */ /* 0x004fd00000000004 */
[----:B------:R-:W-:-:S08]  /*1ea0*/  DFMA R4, R40, R4, R6 ;  /* 0x000000042804722b */ /* 0x000fd00000000006 */
[----:B---3--:R-:W-:-:S08]  /*1eb0*/  DFMA R4, R40, R4, R8 ;  /* 0x000000042804722b */ /* 0x008fd00000000008 */
[----:B------:R-:W-:-:S08]  /*1ec0*/  DFMA R4, R40, R4, R10 ;  /* 0x000000042804722b */ /* 0x000fd0000000000a */
[----:B----4-:R-:W-:-:S08]  /*1ed0*/  DFMA R4, R40, R4, R12 ;  /* 0x000000042804722b */ /* 0x010fd0000000000c */
[----:B------:R-:W-:-:S08]  /*1ee0*/  DFMA R4, R40, R4, R14 ;  /* 0x000000042804722b */ /* 0x000fd0000000000e */
[----:B------:R-:W-:Y:S02]  /*1ef0*/  DFMA R46, R4, R46, R46 ;  /* 0x0000002e042e722b */ /* 0x000fe4000000002e */
[----:B------:R-:W-:Y:S01]  /*1f00*/  DFMA R4, R40, R4, 1 ;  /* 0x3ff000002804742b */ /* 0x000fe20000000004 */
[----:B------:R-:W-:-:S09]  /*1f10*/  @!P2 IMAD.MOV.U32 R40, RZ, RZ, 0x1 ;  /* 0x00000001ff28a424 */ /* 0x000fd200078e00ff */
[----:B------:R-:W-:Y:S02]  /*1f20*/  FSEL R6, R4, R46, !P0 ;  /* 0x0000002e04067208 */ /* 0x000fe40004000000 */
[----:B------:R-:W-:Y:S01]  /*1f30*/  FSEL R7, R5, R47, !P0 ;  /* 0x0000002f05077208 */ /* 0x000fe20004000000 */
[----:B------:R-:W-:Y:S01]  /*1f40*/  @!P2 DMUL R46, RZ, R42 ;  /* 0x0000002aff2ea228 */ /* 0x000fe20000000000 */
        /* <DEDUP_REMOVED lines=25> */
.L_x_23:
[----:B------:R-:W-:-:S07]  /*20e0*/  VIADD R40, R3, 0x1 ;  /* 0x0000000103287836 */ /* 0x000fce0000000000 */
.L_x_22:
        /* <DEDUP_REMOVED lines=19> */
[----:B------:R-:W-:Y:S01]  /*2220*/  MOV R6, R4 ;  /* 0x0000000400067202 */ /* 0x000fe20000000f00 */
[----:B------:R-:W-:Y:S01]  /*2230*/  IMAD.MOV.U32 R3, RZ, RZ, R16 ;  /* 0x000000ffff037224 */ /* 0x000fe200078e0010 */
[----:B------:R-:W-:Y:S01]  /*2240*/  MOV R4, 0x2270 ;  /* 0x0000227000047802 */ /* 0x000fe20000000f00 */
[----:B------:R-:W-:-:S07]  /*2250*/  IMAD.MOV.U32 R2, RZ, RZ, R17 ;  /* 0x000000ffff027224 */ /* 0x000fce00078e0011 */
[----:B------:R-:W-:Y:S05]  /*2260*/  CALL.REL.NOINC `($__internal_0_$__cuda_sm20_div_rn_f64_full) ;  /* 0x00000034004c7944 */ /* 0x000fea0003c00000 */
[----:B------:R-:W-:Y:S02]  /*2270*/  IMAD.MOV.U32 R42, RZ, RZ, R3 ;  /* 0x000000ffff2a7224 */ /* 0x000fe400078e0003 */
[----:B------:R-:W-:-:S07]  /*2280*/  IMAD.MOV.U32 R43, RZ, RZ, R2 ;  /* 0x000000ffff2b7224 */ /* 0x000fce00078e0002 */
.L_x_25:
[----:B------:R-:W-:Y:S05]  /*2290*/  BSYNC.RECONVERGENT B1 ;  /* 0x0000000000017941 */ /* 0x000fea0003800200 */
.L_x_24:
        /* <DEDUP_REMOVED lines=8> */
[----:B------:R-:W-:-:S03]  /*2320*/  IMAD.MOV.U32 R50, RZ, RZ, 0x20fd8164 ;  /* 0x20fd8164ff327424 */ /* 0x000fc600078e00ff */
[----:B------:R-:W-:Y:S01]  /*2330*/  ISETP.NE.U32.AND P0, PT, R2, 0x1, PT ;  /* 0x000000010200780c */ /* 0x000fe20003f05070 */
[----:B------:R-:W-:-:S03]  /*2340*/  IMAD.MOV.U32 R2, RZ, RZ, 0x3da8ff83 ;  /* 0x3da8ff83ff027424 */ /* 0x000fc600078e00ff */
[----:B------:R-:W-:Y:S02]  /*2350*/  FSEL R50, R50, -8.06006814911005101289e+34, !P0 ;  /* 0xf9785eba32327808 */ /* 0x000fe40004000000 */
[----:B------:R-:W-:Y:S01]  /*2360*/  FSEL R51, -R2, 0.11223486810922622681, !P0 ;  /* 0x3de5db6502337808 */ /* 0x000fe20004000100 */
[----:B------:R-:W-:-:S08]  /*2370*/  DMUL R2, R46, R46 ;  /* 0x0000002e2e027228 */ /* 0x000fd00000000000 */
[----:B--2---:R-:W-:-:S08]  /*2380*/  DFMA R4, R2, R50, R4 ;  /* 0x000000320204722b */ /* 0x004fd00000000004 */
[----:B------:R-:W-:-:S08]  /*2390*/  DFMA R4, R2, R4, R6 ;  /* 0x000000040204722b */ /* 0x000fd00000000006 */
[----:B---3--:R-:W-:-:S08]  /*23a0*/  DFMA R4, R2, R4, R8 ;  /* 0x000000040204722b */ /* 0x008fd00000000008 */
[----:B------:R-:W-:Y:S02]  /*23b0*/  DFMA R10, R2, R4, R10 ;  /* 0x00000004020a722b */ /* 0x000fe4000000000a */
[----:B------:R-:W0:Y:S01]  /*23c0*/  MUFU.RCP64H R5, R45 ;  /* 0x0000002d00057308 */ /* 0x000e220000001800 */
[----:B------:R-:W-:-:S05]  /*23d0*/  IMAD.MOV.U32 R4, RZ, RZ, 0x1 ;  /* 0x00000001ff047424 */ /* 0x000fca00078e00ff */
        /* <DEDUP_REMOVED lines=31> */
.L_x_26:
        /* <DEDUP_REMOVED lines=19> */
[----:B------:R-:W-:Y:S01]  /*2700*/  MOV R3, R14 ;  /* 0x0000000e00037202 */ /* 0x000fe20000000f00 */
[----:B------:R-:W-:Y:S01]  /*2710*/  IMAD.MOV.U32 R2, RZ, RZ, R15 ;  /* 0x000000ffff027224 */ /* 0x000fe200078e000f */
[----:B------:R-:W-:Y:S01]  /*2720*/  MOV R4, 0x2760 ;  /* 0x0000276000047802 */ /* 0x000fe20000000f00 */
[----:B------:R-:W-:Y:S02]  /*2730*/  IMAD.MOV.U32 R6, RZ, RZ, 0x147ae148 ;  /* 0x147ae148ff067424 */ /* 0x000fe400078e00ff */
[----:B------:R-:W-:-:S07]  /*2740*/  IMAD.MOV.U32 R5, RZ, RZ, 0x3fd147ae ;  /* 0x3fd147aeff057424 */ /* 0x000fce00078e00ff */
[----:B------:R-:W-:Y:S05]  /*2750*/  CALL.REL.NOINC `($__internal_0_$__cuda_sm20_div_rn_f64_full) ;  /* 0x0000003000107944 */ /* 0x000fea0003c00000 */
[----:B------:R-:W-:-:S04]  /*2760*/  LOP3.LUT R3, R3, R2, RZ, 0x3c, !PT ;  /* 0x0000000203037212 */ /* 0x000fc800078e3cff */
[----:B------:R-:W-:-:S04]  /*2770*/  LOP3.LUT R2, R3, R2, RZ, 0x3c, !PT ;  /* 0x0000000203027212 */ /* 0x000fc800078e3cff */
[----:B------:R-:W-:-:S07]  /*2780*/  LOP3.LUT R3, R3, R2, RZ, 0x3c, !PT ;  /* 0x0000000203037212 */ /* 0x000fce00078e3cff */
.L_x_28:
[----:B------:R-:W-:Y:S05]  /*2790*/  BSYNC.RECONVERGENT B1 ;  /* 0x0000000000017941 */ /* 0x000fea0003800200 */
.L_x_27:
[----:B------:R-:W-:Y:S01]  /*27a0*/  UMOV UR12, 0x147ae148 ;  /* 0x147ae148000c7882 */ /* 0x000fe20000000000 */
[----:B------:R-:W-:Y:S01]  /*27b0*/  UMOV UR13, 0x3fd147ae ;  /* 0x3fd147ae000d7882 */ /* 0x000fe20000000000 */
[----:B------:R-:W-:Y:S01]  /*27c0*/  DFMA R24, R24, 2, R36 ;  /* 0x400000001818782b */ /* 0x000fe20000000024 */
[----:B------:R-:W-:Y:S01]  /*27d0*/  UIADD3 UR4, UPT, UPT, UR4, 0x1, URZ ;  /* 0x0000000104047890 */ /* 0x000fe2000fffe0ff */
[----:B------:R-:W-:Y:S02]  /*27e0*/  DFMA R22, R22, 2, R34 ;  /* 0x400000001616782b */ /* 0x000fe40000000022 */
[----:B------:R-:W-:Y:S01]  /*27f0*/  DFMA R30, R32, -UR12, -R30 ;  /* 0x8000000c201e7c2b */ /* 0x000fe2000800081e */
[----:B------:R-:W-:Y:S01]  /*2800*/  UISETP.NE.AND UP0, UPT, UR4, 0x4cb2f, UPT ;  /* 0x0004cb2f0400788c */ /* 0x000fe2000bf05270 */
[----:B------:R-:W-:Y:S01]  /*2810*/  DFMA R40, R40, R42, R2 ;  /* 0x0000002a2828722b */ /* 0x000fe20000000002 */
[----:B------:R-:W-:Y:S01]  /*2820*/  UMOV UR12, 0x612f3697 ;  /* 0x612f3697000c7882 */ /* 0x000fe20000000000 */
[----:B------:R-:W-:Y:S01]  /*2830*/  DFMA R24, R26, 2, R24 ;  /* 0x400000001a18782b */ /* 0x000fe20000000018 */
[----:B------:R-:W-:Y:S01]  /*2840*/  UMOV UR13, 0x3ebbf647 ;  /* 0x3ebbf647000d7882 */ /* 0x000fe20000000000 */
[----:B------:R-:W-:-:S02]  /*2850*/  DFMA R22, R28, 2, R22 ;  /* 0x400000001c16782b */ /* 0x000fc40000000016 */
[----:B------:R-:W-:-:S04]  /*2860*/  DFMA R30, R30, R42, -R14 ;  /* 0x0000002a1e1e722b */ /* 0x000fc8000000080e */
[----:B------:R-:W-:-:S04]  /*2870*/  DADD R24, R40, R24 ;  /* 0x0000000028187229 */ /* 0x000fc80000000018 */
[----:B------:R-:W-:-:S04]  /*2880*/  DADD R22, R30, R22 ;  /* 0x000000001e167229 */ /* 0x000fc80000000016 */
[----:B------:R-:W-:-:S04]  /*2890*/  DFMA R18, R24, UR12, R18 ;  /* 0x0000000c18127c2b */ /* 0x000fc80008000012 */
[----:B------:R-:W-:Y:S01]  /*28a0*/  DFMA R20, R22, UR12, R20 ;  /* 0x0000000c16147c2b */ /* 0x000fe20008000014 */
[----:B------:R-:W-:Y:S10]  /*28b0*/  BRA.U UP0, `(.L_x_29) ;  /* 0xffffffd900247547 */ /* 0x000ff4000b83ffff */
[----:B------:R-:W-:Y:S01]  /*28c0*/  IMAD.MOV.U32 R22, RZ, RZ, 0x0 ;  /* 0x00000000ff167424 */ /* 0x000fe200078e00ff */
[----:B------:R-:W-:Y:S01]  /*28d0*/  CS2R R24, SRZ ;  /* 0x0000000000187805 */ /* 0x000fe2000001ff00 */
[----:B------:R-:W-:Y:S01]  /*28e0*/  IMAD.MOV.U32 R23, RZ, RZ, 0x3ff00000 ;  /* 0x3ff00000ff177424 */ /* 0x000fe200078e00ff */
[----:B------:R-:W-:Y:S01]  /*28f0*/  CS2R R26, SRZ ;  /* 0x00000000001a7805 */ /* 0x000fe2000001ff00 */
[----:B------:R-:W0:Y:S01]  /*2900*/  LDCU.64 UR8, c[0x0][0x3a0] ;  /* 0x00007400ff0877ac */ /* 0x000e220008000a00 */
[----:B------:R-:W1:Y:S01]  /*2910*/  LDCU.64 UR10, c[0x4][0x168] ;  /* 0x01002d00ff0a77ac */ /* 0x000e620008000a00 */
[----:B------:R-:W-:-:S05]  /*2920*/  UMOV UR4, URZ ;  /* 0x000000ff00047c82 */ /* 0x000fca0008000000 */
.L_x_56:
        /* <DEDUP_REMOVED lines=11> */
[----:B------:R-:W2:Y:S08]  /*29e0*/  F2I.F64 R3, R2 ;  /* 0x0000000200037311 */ /* 0x000eb00000301100 */
[----:B--2---:R-:W2:Y:S02]  /*29f0*/  I2F.F64 R46, R3 ;  /* 0x00000003002e7312 */ /* 0x004ea40000201c00 */
[----:B--2---:R-:W-:Y:S01]  /*2a00*/  DFMA R4, R46, -UR12, R28 ;  /* 0x8000000c2e047c2b */ /* 0x004fe2000800001c */
        /* <DEDUP_REMOVED lines=10> */
[----:B01----:R-:W-:Y:S05]  /*2ab0*/  CALL.REL.NOINC `($_Z11solve_all_kPKdPdS1_id$__internal_trig_reduction_slowpathd) ;  /* 0x0000003400807944 */ /* 0x003fea0003c00000 */
.L_x_30:
[----:B------:R-:W-:-:S05]  /*2ac0*/  IMAD.SHL.U32 R2, R3, 0x40, RZ ;  /* 0x0000004003027824 */ /* 0x000fca00078e00ff */
[----:B------:R-:W-:-:S04]  /*2ad0*/  LOP3.LUT R2, R2, 0x40, RZ, 0xc0, !PT ;  /* 0x0000004002027812 */ /* 0x000fc800078ec0ff */
[----:B-1----:R-:W-:-:S05]  /*2ae0*/  IADD3 R32, P0, PT, R2, UR10, RZ ;  /* 0x0000000a02207c10 */ /* 0x002fca000ff1e0ff */
        /* <DEDUP_REMOVED lines=12> */
[----:B------:R-:W-:Y:S02]  /*2bb0*/  @!P1 DMUL R36, RZ, R28 ;  /* 0x0000001cff249228 */ /* 0x000fe40000000000 */
        /* <DEDUP_REMOVED lines=22> */
[----:B------:R-:W1:Y:S08]  /*2d20*/  F2I.F64 R3, R2 ;  /* 0x0000000200037311 */ /* 0x000e700000301100 */
[----:B-1----:R-:W1:Y:S02]  /*2d30*/  I2F.F64 R36, R3 ;  /* 0x0000000300247312 */ /* 0x002e640000201c00 */
[----:B-1----:R-:W-:Y:S01]  /*2d40*/  DFMA R4, R36, -UR12, R28 ;  /* 0x8000000c24047c2b */ /* 0x002fe2000800001c */
        /* <DEDUP_REMOVED lines=10> */
[----:B0-----:R-:W-:Y:S05]  /*2df0*/  CALL.REL.NOINC `($_Z11solve_all_kPKdPdS1_id$__internal_trig_reduction_slowpathd) ;  /* 0x0000003000b07944 */ /* 0x001fea0003c00000 */
[----:B------:R-:W-:Y:S02]  /*2e00*/  IMAD.MOV.U32 R36, RZ, RZ, R46 ;  /* 0x000000ffff247224 */ /* 0x000fe400078e002e */
[----:B------:R-:W-:-:S07]  /*2e10*/  IMAD.MOV.U32 R37, RZ, RZ, R47 ;  /* 0x000000ffff257224 */ /* 0x000fce00078e002f */
.L_x_32:
[----:B------:R-:W-:-:S07]  /*2e20*/  VIADD R14, R3, 0x1 ;  /* 0x00000001030e7836 */ /* 0x000fce0000000000 */
.L_x_31:
[----:B0-----:R-:W-:Y:S01]  /*2e30*/  DADD R28, -R30, UR8 ;  /* 0x000000081e1c7e29 */ /* 0x001fe20008000100 */
[----:B------:R-:W-:Y:S01]  /*2e40*/  UMOV UR12, 0x147ae148 ;  /* 0x147ae148000c7882 */ /* 0x000fe20000000000 */
[----:B------:R-:W-:Y:S01]  /*2e50*/  UMOV UR13, 0x3fd147ae ;  /* 0x3fd147ae000d7882 */ /* 0x000fe20000000000 */
[----:B------:R-:W-:Y:S01]  /*2e60*/  MOV R2, 0x1 ;  /* 0x0000000100027802 */ /* 0x000fe20000000f00 */
[----:B------:R-:W-:Y:S01]  /*2e70*/  BSSY.RECONVERGENT B1, `(.L_x_33) ;  /* 0x0000016000017945 */ /* 0x000fe20003800200 */
[----:B------:R-:W-:-:S03]  /*2e80*/  FSETP.GEU.AND P1, PT, |R17|, 6.5827683646048100446e-37, PT ;  /* 0x036000001100780b */ /* 0x000fc60003f2e200 */
        /* <DEDUP_REMOVED lines=20> */
.L_x_34:
[----:B------:R-:W-:Y:S05]  /*2fd0*/  BSYNC.RECONVERGENT B1 ;  /* 0x0000000000017941 */ /* 0x000fea0003800200 */
.L_x_33:
        /* <DEDUP_REMOVED lines=51> */
.L_x_35:
[----:B------:R-:W0:Y:S01]  /*3310*/  MUFU.RCP64H R3, 0.26999998092651367188 ;  /* 0x3fd147ae00037908 */ /* 0x000e220000001800 */
[----:B------:R-:W-:Y:S01]  /*3320*/  IMAD.MOV.U32 R28, RZ, RZ, 0x147ae148 ;  /* 0x147ae148ff1c7424 */ /* 0x000fe200078e00ff */
[----:B------:R-:W-:Y:S01]  /*3330*/  MOV R2, 0x1 ;  /* 0x0000000100027802 */ /* 0x000fe20000000f00 */
[----:B------:R-:W-:Y:S01]  /*3340*/  IMAD.MOV.U32 R29, RZ, RZ, 0x3fd147ae ;  /* 0x3fd147aeff1d7424 */ /* 0x000fe200078e00ff */
[----:B------:R-:W-:Y:S01]  /*3350*/  DMUL R14, R14, R22 ;  /* 0x000000160e0e7228 */ /* 0x000fe20000000000 */
[----:B------:R-:W-:Y:S09]  /*3360*/  BSSY.RECONVERGENT B1, `(.L_x_36) ;  /* 0x0000017000017945 */ /* 0x000ff20003800200 */
        /* <DEDUP_REMOVED lines=22> */
.L_x_37:
[----:B------:R-:W-:Y:S05]  /*34d0*/  BSYNC.RECONVERGENT B1 ;  /* 0x0000000000017941 */ /* 0x000fea0003800200 */
.L_x_36:
        /* <DEDUP_REMOVED lines=35> */
.L_x_38:
        /* <DEDUP_REMOVED lines=11> */
[----:B------:R-:W-:-:S03]  /*37c0*/  IMAD.MOV.U32 R2, RZ, RZ, 0x3da8ff83 ;  /* 0x3da8ff83ff027424 */ /* 0x000fc600078e00ff */
[----:B------:R-:W-:Y:S01]  /*37d0*/  FSEL R42, R42, -8.06006814911005101289e+34, !P0 ;  /* 0xf9785eba2a2a7808 */ /* 0x000fe20004000000 */
[----:B0-----:R-:W-:Y:S01]  /*37e0*/  @!P2 IMAD.MOV.U32 R40, RZ, RZ, 0x1 ;  /* 0x00000001ff28a424 */ /* 0x001fe200078e00ff */
[----:B------:R-:W-:-:S06]  /*37f0*/  FSEL R43, -R2, 0.11223486810922622681, !P0 ;  /* 0x3de5db65022b7808 */ /* 0x000fcc0004000100 */
        /* <DEDUP_REMOVED lines=38> */
.L_x_40:
[----:B------:R-:W-:-:S07]  /*3a60*/  VIADD R40, R3, 0x1 ;  /* 0x0000000103287836 */ /* 0x000fce0000000000 */
.L_x_39:
        /* <DEDUP_REMOVED lines=26> */
.L_x_42:
[----:B------:R-:W-:Y:S05]  /*3c10*/  BSYNC.RECONVERGENT B1 ;  /* 0x0000000000017941 */ /* 0x000fea0003800200 */
.L_x_41:
        /* <DEDUP_REMOVED lines=51> */
.L_x_43:
        /* <DEDUP_REMOVED lines=28> */
.L_x_45:
[----:B------:R-:W-:Y:S05]  /*4110*/  BSYNC.RECONVERGENT B1 ;  /* 0x0000000000017941 */ /* 0x000fea0003800200 */
.L_x_44:
[----:B------:R-:W0:Y:S01]  /*4120*/  MUFU.RCP64H R5, 0.26999998092651367188 ;  /* 0x3fd147ae00057908 */ /* 0x000e220000001800 */
[----:B------:R-:W-:Y:S01]  /*4130*/  IMAD.MOV.U32 R6, RZ, RZ, 0x147ae148 ;  /* 0x147ae148ff067424 */ /* 0x000fe200078e00ff */
[----:B------:R-:W-:Y:S01]  /*4140*/  UMOV UR12, 0x88e368f1 ;  /* 0x88e368f1000c7882 */ /* 0x000fe20000000000 */
[----:B------:R-:W-:Y:S01]  /*4150*/  IMAD.MOV.U32 R7, RZ, RZ, 0x3fd147ae ;  /* 0x3fd147aeff077424 */ /* 0x000fe200078e00ff */
[----:B------:R-:W-:Y:S01]  /*4160*/  UMOV UR13, 0x3ed4f8b5 ;  /* 0x3ed4f8b5000d7882 */ /* 0x000fe20000000000 */
[----:B------:R-:W-:Y:S01]  /*4170*/  IMAD.MOV.U32 R4, RZ, RZ, 0x1 ;  /* 0x00000001ff047424 */ /* 0x000fe200078e00ff */
[----:B------:R-:W-:Y:S03]  /*4180*/  BSSY.RECONVERGENT B1, `(.L_x_46) ;  /* 0x000001c000017945 */ /* 0x000fe60003800200 */
[----:B------:R-:W-:Y:S02]  /*4190*/  DFMA R32, R32, -R6, -R34 ;  /* 0x800000062020722b */ /* 0x000fe40000000822 */
[----:B------:R-:W-:-:S02]  /*41a0*/  DFMA R34, R36, R38, R2 ;  /* 0x000000262422722b */ /* 0x000fc40000000002 */
[----:B0-----:R-:W-:-:S04]  /*41b0*/  DFMA R8, R4, -R6, 1 ;  /* 0x3ff000000408742b */ /* 0x001fc80000000806 */
[----:B------:R-:W-:Y:S02]  /*41c0*/  DFMA R32, R32, R38, -R40 ;  /* 0x000000262020722b */ /* 0x000fe40000000828 */
[----:B------:R-:W-:Y:S02]  /*41d0*/  DFMA R44, R34, UR12, R26 ;  /* 0x0000000c222c7c2b */ /* 0x000fe4000800001a */
[----:B------:R-:W-:-:S04]  /*41e0*/  DFMA R8, R8, R8, R8 ;  /* 0x000000080808722b */ /* 0x000fc80000000008 */
[----:B------:R-:W-:-:S04]  /*41f0*/  DFMA R40, R32, UR12, R22 ;  /* 0x0000000c20287c2b */ /* 0x000fc80008000016 */
        /* <DEDUP_REMOVED lines=20> */
.L_x_47:
[----:B------:R-:W-:Y:S05]  /*4340*/  BSYNC.RECONVERGENT B1 ;  /* 0x0000000000017941 */ /* 0x000fea0003800200 */
.L_x_46:
[----:B------:R-:W-:Y:S01]  /*4350*/  UMOV UR12, 0x88e368f1 ;  /* 0x88e368f1000c7882 */ /* 0x000fe20000000000 */
[----:B------:R-:W-:Y:S01]  /*4360*/  UMOV UR13, 0x3ee4f8b5 ;  /* 0x3ee4f8b5000d7882 */ /* 0x000fe20000000000 */
[----:B------:R-:W-:Y:S02]  /*4370*/  DFMA R36, R36, R38, R4 ;  /* 0x000000262424722b */ /* 0x000fe40000000004 */
[----:B------:R-:W-:Y:S01]  /*4380*/  DADD R24, R24, UR12 ;  /* 0x0000000c18187e29 */ /* 0x000fe20008000000 */
[----:B------:R-:W-:Y:S01]  /*4390*/  UMOV UR12, 0x147ae148 ;  /* 0x147ae148000c7882 */ /* 0x000fe20000000000 */
[----:B------:R-:W-:Y:S02]  /*43a0*/  UMOV UR13, 0x3fd147ae ;  /* 0x3fd147ae000d7882 */ /* 0x000fe40000000000 */
[----:B------:R-:W-:-:S04]  /*43b0*/  DFMA R40, R40, -UR12, -R44 ;  /* 0x8000000c28287c2b */ /* 0x000fc8000800082c */
[----:B------:R-:W-:-:S04]  /*43c0*/  DADD R42, R24, R24 ;  /* 0x00000000182a7229 */ /* 0x000fc80000000018 */
[----:B------:R-:W-:-:S04]  /*43d0*/  DFMA R38, R40, R38, -R14 ;  /* 0x000000262826722b */ /* 0x000fc8000000080e */
        /* <DEDUP_REMOVED lines=24> */
.L_x_48:
        /* <DEDUP_REMOVED lines=10> */
[----:B------:R-:W-:Y:S02]  /*4600*/  ISETP.NE.U32.AND P0, PT, R2, 0x1, PT ;  /* 0x000000010200780c */ /* 0x000fe40003f05070 */
[----:B------:R-:W-:Y:S02]  /*4610*/  MOV R2, 0x3da8ff83 ;  /* 0x3da8ff8300027802 */ /* 0x000fe40000000f00 */
        /* <DEDUP_REMOVED lines=39> */
.L_x_50:
[----:B------:R-:W-:-:S07]  /*4890*/  VIADD R40, R3, 0x1 ;  /* 0x0000000103287836 */ /* 0x000fce0000000000 */
.L_x_49:
        /* <DEDUP_REMOVED lines=26> */
.L_x_52:
[----:B------:R-:W-:Y:S05]  /*4a40*/  BSYNC.RECONVERGENT B1 ;  /* 0x0000000000017941 */ /* 0x000fea0003800200 */
.L_x_51:
        /* <DEDUP_REMOVED lines=44> */
[----:B------:R-:W-:Y:S01]  /*4d10*/  MOV R5, R45 ;  /* 0x0000002d00057202 */ /* 0x000fe20000000f00 */
[----:B------:R-:W-:Y:S01]  /*4d20*/  IMAD.MOV.U32 R2, RZ, RZ, R7 ;  /* 0x000000ffff027224 */ /* 0x000fe200078e0007 */
[----:B------:R-:W-:Y:S01]  /*4d30*/  MOV R4, 0x4d60 ;  /* 0x00004d6000047802 */ /* 0x000fe20000000f00 */
[----:B------:R-:W-:-:S07]  /*4d40*/  IMAD.MOV.U32 R6, RZ, RZ, R44 ;  /* 0x000000ffff067224 */ /* 0x000fce00078e002c */
[----:B------:R-:W-:Y:S05]  /*4d50*/  CALL.REL.NOINC `($__internal_0_$__cuda_sm20_div_rn_f64_full) ;  /* 0x0000000800907944 */ /* 0x000fea0003c00000 */
[----:B------:R-:W-:Y:S02]  /*4d60*/  IMAD.MOV.U32 R14, RZ, RZ, R3 ;  /* 0x000000ffff0e7224 */ /* 0x000fe400078e0003 */
[----:B------:R-:W-:-:S07]  /*4d70*/  IMAD.MOV.U32 R15, RZ, RZ, R2 ;  /* 0x000000ffff0f7224 */ /* 0x000fce00078e0002 */
.L_x_53:
[----:B------:R-:W0:Y:S01]  /*4d80*/  MUFU.RCP64H R3, 0.26999998092651367188 ;  /* 0x3fd147ae00037908 */ /* 0x000e220000001800 */
[----:B------:R-:W-:Y:S01]  /*4d90*/  IMAD.MOV.U32 R40, RZ, RZ, 0x147ae148 ;  /* 0x147ae148ff287424 */ /* 0x000fe200078e00ff */
[----:B------:R-:W-:Y:S01]  /*4da0*/  UMOV UR12, 0x88e368f1 ;  /* 0x88e368f1000c7882 */ /* 0x000fe20000000000 */
[----:B------:R-:W-:Y:S01]  /*4db0*/  IMAD.MOV.U32 R41, RZ, RZ, 0x3fd147ae ;  /* 0x3fd147aeff297424 */ /* 0x000fe200078e00ff */
[----:B------:R-:W-:Y:S01]  /*4dc0*/  UMOV UR13, 0x3ee4f8b5 ;  /* 0x3ee4f8b5000d7882 */ /* 0x000fe20000000000 */
[----:B------:R-:W-:Y:S01]  /*4dd0*/  IMAD.MOV.U32 R2, RZ, RZ, 0x1 ;  /* 0x00000001ff027424 */ /* 0x000fe200078e00ff */
[----:B------:R-:W-:Y:S01]  /*4de0*/  DFMA R44, R38, UR12, R22 ;  /* 0x0000000c262c7c2b */ /* 0x000fe20008000016 */
[----:B------:R-:W-:Y:S01]  /*4df0*/  BSSY.RECONVERGENT B1, `(.L_x_54) ;  /* 0x0000019000017945 */ /* 0x000fe20003800200 */
[----:B------:R-:W-:-:S06]  /*4e00*/  DFMA R46, R36, UR12, R26 ;  /* 0x0000000c242e7c2b */ /* 0x000fcc000800001a */
[----:B------:R-:W-:Y:S02]  /*4e10*/  DMUL R14, R44, R14 ;  /* 0x0000000e2c0e7228 */ /* 0x000fe40000000000 */
[----:B0-----:R-:W-:-:S08]  /*4e20*/  DFMA R4, R2, -R40, 1 ;  /* 0x3ff000000204742b */ /* 0x001fd00000000828 */
[----:B------:R-:W-:Y:S01]  /*4e30*/  FSETP.GEU.AND P1, PT, |R15|, 6.5827683646048100446e-37, PT ;  /* 0x036000000f00780b */ /* 0x000fe20003f2e200 */
        /* <DEDUP_REMOVED lines=20> */
.L_x_55:
[----:B------:R-:W-:Y:S05]  /*4f80*/  BSYNC.RECONVERGENT B1 ;  /* 0x0000000000017941 */ /* 0x000fea0003800200 */
.L_x_54:
        /* <DEDUP_REMOVED lines=18> */
[----:B------:R-:W-:Y:S01]  /*50b0*/  DMUL R20, R20, R26 ;  /* 0x0000001a14147228 */ /* 0x000fe20000000000 */
[----:B------:R-:W-:Y:S07]  /*50c0*/  BSSY.RECONVERGENT B0, `(.L_x_57) ;  /* 0x0000066000007945 */ /* 0x000fee0003800200 */
[C---:B------:R-:W-:Y:S02]  /*50d0*/  DFMA R20, R18.reuse, R22, -R20 ;  /* 0x000000161214722b */ /* 0x040fe40000000814 */
[----:B------:R-:W-:-:S06]  /*50e0*/  DADD R18, R18, R22 ;  /* 0x0000000012127229 */ /* 0x000fcc0000000016 */
[----:B------:R-:W-:-:S08]  /*50f0*/  DMUL R20, R20, -4 ;  /* 0xc010000014147828 */ /* 0x000fd00000000000 */
[----:B------:R-:W-:-:S08]  /*5100*/  DFMA R20, R18, R18, R20 ;  /* 0x000000121214722b */ /* 0x000fd00000000014 */
[----:B------:R-:W-:-:S14]  /*5110*/  DSETP.GE.AND P0, PT, R20, RZ, PT ;  /* 0x000000ff1400722a */ /* 0x000fdc0003f06000 */
[----:B------:R-:W-:Y:S05]  /*5120*/  @!P0 BRA `(.L_x_58) ;  /* 0x00000000008c8947 */ /* 0x000fea0003800000 */
[----:B------:R-:W0:Y:S01]  /*5130*/  MUFU.RSQ64H R3, R21 ;  /* 0x0000001500037308 */ /* 0x000e220000001c00 */
[----:B------:R-:W-:Y:S01]  /*5140*/  VIADD R2, R21, 0xfcb00000 ;  /* 0xfcb0000015027836 */ /* 0x000fe20000000000 */
[----:B------:R-:W-:Y:S01]  /*5150*/  BSSY.RECONVERGENT B1, `(.L_x_59) ;  /* 0x0000019000017945 */ /* 0x000fe20003800200 */
[----:B------:R-:W-:Y:S02]  /*5160*/  IMAD.MOV.U32 R6, RZ, RZ, 0x0 ;  /* 0x00000000ff067424 */ /* 0x000fe400078e00ff */
[----:B------:R-:W-:Y:S01]  /*5170*/  IMAD.MOV.U32 R7, RZ, RZ, 0x3fd80000 ;  /* 0x3fd80000ff077424 */ /* 0x000fe200078e00ff */
[----:B------:R-:W-:Y:S01]  /*5180*/  ISETP.GE.U32.AND P0, PT, R2, 0x7ca00000, PT ;  /* 0x7ca000000200780c */ /* 0x000fe20003f06070 */
[----:B0-----:R-:W-:-:S08]  /*5190*/  DMUL R4, R2, R2 ;  /* 0x0000000202047228 */ /* 0x001fd00000000000 */
[----:B------:R-:W-:-:S08]  /*51a0*/  DFMA R4, R20, -R4, 1 ;  /* 0x3ff000001404742b */ /* 0x000fd00000000804 */
[----:B------:R-:W-:Y:S02]  /*51b0*/  DFMA R6, R4, R6, 0.5 ;  /* 0x3fe000000406742b */ /* 0x000fe40000000006 */
[----:B------:R-:W-:-:S08]  /*51c0*/  DMUL R4, R2, R4 ;  /* 0x0000000402047228 */ /* 0x000fd00000000000 */
[----:B------:R-:W-:-:S08]  /*51d0*/  DFMA R8, R6, R4, R2 ;  /* 0x000000040608722b */ /* 0x000fd00000000002 */
[----:B------:R-:W-:Y:S02]  /*51e0*/  DMUL R10, R20, R8 ;  /* 0x00000008140a7228 */ /* 0x000fe40000000000 */
[----:B------:R-:W-:Y:S02]  /*51f0*/  VIADD R7, R9, 0xfff00000 ;  /* 0xfff0000009077836 */ /* 0x000fe40000000000 */
[----:B------:R-:W-:-:S04]  /*5200*/  IMAD.MOV.U32 R6, RZ, RZ, R8 ;  /* 0x000000ffff067224 */ /* 0x000fc800078e0008 */
[----:B------:R-:W-:-:S08]  /*5210*/  DFMA R12, R10, -R10, R20 ;  /* 0x8000000a0a0c722b */ /* 0x000fd00000000014 */
[----:B------:R-:W-:Y:S01]  /*5220*/  DFMA R4, R12, R6, R10 ;  /* 0x000000060c04722b */ /* 0x000fe2000000000a */
[----:B------:R-:W-:Y:S10]  /*5230*/  @!P0 BRA `(.L_x_60) ;  /* 0x0000000000288947 */ /* 0x000ff40003800000 */
[----:B------:R-:W-:Y:S02]  /*5240*/  IMAD.MOV.U32 R6, RZ, RZ, R20 ;  /* 0x000000ffff067224 */ /* 0x000fe400078e0014 */
[----:B------:R-:W-:Y:S02]  /*5250*/  IMAD.MOV.U32 R20, RZ, RZ, R12 ;  /* 0x000000ffff147224 */ /* 0x000fe400078e000c */
[----:B------:R-:W-:Y:S01]  /*5260*/  IMAD.MOV.U32 R9, RZ, RZ, R21 ;  /* 0x000000ffff097224 */ /* 0x000fe200078e0015 */
[----:B------:R-:W-:Y:S01]  /*5270*/  MOV R21, R13 ;  /* 0x0000000d00157202 */ /* 0x000fe20000000f00 */
[----:B------:R-:W-:Y:S02]  /*5280*/  IMAD.MOV.U32 R12, RZ, RZ, R10 ;  /* 0x000000ffff0c7224 */ /* 0x000fe400078e000a */
[----:B------:R-:W-:Y:S01]  /*5290*/  IMAD.MOV.U32 R4, RZ, RZ, R2 ;  /* 0x000000ffff047224 */ /* 0x000fe200078e0002 */
[----:B------:R-:W-:Y:S01]  /*52a0*/  MOV R2, 0x52e0 ;  /* 0x000052e000027802 */ /* 0x000fe20000000f00 */
[----:B------:R-:W-:-:S02]  /*52b0*/  IMAD.MOV.U32 R3, RZ, RZ, R8 ;  /* 0x000000ffff037224 */ /* 0x000fc400078e0008 */
[----:B------:R-:W-:-:S07]  /*52c0*/  IMAD.MOV.U32 R10, RZ, RZ, R7 ;  /* 0x000000ffff0a7224 */ /* 0x000fce00078e0007 */
[----:B------:R-:W-:Y:S05]  /*52d0*/  CALL.REL.NOINC `($__internal_1_$__cuda_sm20_dsqrt_rn_f64_mediumpath_v1) ;  /* 0x0000000800c47944 */ /* 0x000fea0003c00000 */
.L_x_60:
[----:B------:R-:W-:Y:S05]  /*52e0*/  BSYNC.RECONVERGENT B1 ;  /* 0x0000000000017941 */ /* 0x000fea0003800200 */
.L_x_59:
[C-C-:B------:R-:W-:Y:S02]  /*52f0*/  DADD R2, R18.reuse, -R4.reuse ;  /* 0x0000000012027229 */ /* 0x140fe40000000804 */
[----:B------:R-:W-:-:S06]  /*5300*/  DADD R4, R18, R4 ;  /* 0x0000000012047229 */ /* 0x000fcc0000000004 */
[----:B------:R-:W-:Y:S02]  /*5310*/  DMUL R2, R2, 0.5 ;  /* 0x3fe0000002027828 */ /* 0x000fe40000000000 */
[----:B------:R-:W-:-:S06]  /*5320*/  DMUL R4, R4, 0.5 ;  /* 0x3fe0000004047828 */ /* 0x000fcc0000000000 */
[----:B------:R-:W-:Y:S02]  /*5330*/  DADD R2, -RZ, |R2| ;  /* 0x00000000ff027229 */ /* 0x000fe40000000502 */
[----:B------:R-:W-:Y:S01]  /*5340*/  DADD R4, -RZ, |R4| ;  /* 0x00000000ff047229 */ /* 0x000fe20000000504 */
[----:B------:R-:W-:Y:S10]  /*5350*/  BRA `(.L_x_61) ;  /* 0x0000000000f07947 */ /* 0x000ff40003800000 */
.L_x_58:
[----:B------:R-:W-:Y:S01]  /*5360*/  DADD R8, -RZ, -R20 ;  /* 0x00000000ff087229 */ /* 0x000fe20000000914 */
[----:B------:R-:W-:Y:S01]  /*5370*/  IMAD.MOV.U32 R6, RZ, RZ, 0x0 ;  /* 0x00000000ff067424 */ /* 0x000fe200078e00ff */
[----:B------:R-:W-:Y:S01]  /*5380*/  BSSY.RECONVERGENT B1, `(.L_x_62) ;  /* 0x0000018000017945 */ /* 0x000fe20003800200 */
[----:B------:R-:W-:Y:S01]  /*5390*/  IMAD.MOV.U32 R7, RZ, RZ, 0x3fd80000 ;  /* 0x3fd80000ff077424 */ /* 0x000fe200078e00ff */
[----:B------:R-:W-:Y:S02]  /*53a0*/  DMUL R18, R18, 0.5 ;  /* 0x3fe0000012127828 */ /* 0x000fe40000000000 */
[----:B------:R-:W0:Y:S04]  /*53b0*/  MUFU.RSQ64H R3, R9 ;  /* 0x0000000900037308 */ /* 0x000e280000001c00 */
[----:B------:R-:W-:-:S05]  /*53c0*/  VIADD R2, R9, 0xfcb00000 ;  /* 0xfcb0000009027836 */ /* 0x000fca0000000000 */
[----:B------:R-:W-:Y:S01]  /*53d0*/  ISETP.GE.U32.AND P0, PT, R2, 0x7ca00000, PT ;  /* 0x7ca000000200780c */ /* 0x000fe20003f06070 */
[----:B0-----:R-:W-:-:S08]  /*53e0*/  DMUL R4, R2, R2 ;  /* 0x0000000202047228 */ /* 0x001fd00000000000 */
[----:B------:R-:W-:-:S08]  /*53f0*/  DFMA R4, -R20, -R4, 1 ;  /* 0x3ff000001404742b */ /* 0x000fd00000000904 */
[----:B------:R-:W-:Y:S02]  /*5400*/  DFMA R6, R4, R6, 0.5 ;  /* 0x3fe000000406742b */ /* 0x000fe40000000006 */
[----:B------:R-:W-:-:S08]  /*5410*/  DMUL R4, R2, R4 ;  /* 0x0000000402047228 */ /* 0x000fd00000000000 */
[----:B------:R-:W-:-:S08]  /*5420*/  DFMA R10, R6, R4, R2 ;  /* 0x00000004060a722b */ /* 0x000fd00000000002 */
[----:B------:R-:W-:Y:S02]  /*5430*/  DMUL R12, R20, -R10 ;  /* 0x8000000a140c7228 */ /* 0x000fe40000000000 */
[----:B------:R-:W-:Y:S02]  /*5440*/  VIADD R7, R11, 0xfff00000 ;  /* 0xfff000000b077836 */ /* 0x000fe40000000000 */
[----:B------:R-:W-:-:S04]  /*5450*/  IMAD.MOV.U32 R6, RZ, RZ, R10 ;  /* 0x000000ffff067224 */ /* 0x000fc800078e000a */
[----:B------:R-:W-:-:S08]  /*5460*/  DFMA R20, R12, -R12, -R20 ;  /* 0x8000000c0c14722b */ /* 0x000fd00000000814 */
[----:B------:R-:W-:Y:S01]  /*5470*/  DFMA R4, R20, R6, R12 ;  /* 0x000000061404722b */ /* 0x000fe2000000000c */
[----:B------:R-:W-:Y:S10]  /*5480*/  @!P0 BRA `(.L_x_63) ;  /* 0x00000000001c8947 */ /* 0x000ff40003800000 */
[----:B------:R-:W-:Y:S02]  /*5490*/  IMAD.MOV.U32 R3, RZ, RZ, R10 ;  /* 0x000000ffff037224 */ /* 0x000fe400078e000a */
[----:B------:R-:W-:Y:S01]  /*54a0*/  IMAD.MOV.U32 R4, RZ, RZ, R2 ;  /* 0x000000ffff047224 */ /* 0x000fe200078e0002 */
[----:B------:R-:W-:Y:S01]  /*54b0*/  MOV R2, 0x5500 ;  /* 0x0000550000027802 */ /* 0x000fe20000000f00 */
[----:B------:R-:W-:Y:S02]  /*54c0*/  IMAD.MOV.U32 R6, RZ, RZ, R8 ;  /* 0x000000ffff067224 */ /* 0x000fe400078e0008 */
[----:B------:R-:W-:Y:S02]  /*54d0*/  IMAD.MOV.U32 R11, RZ, RZ, R13 ;  /* 0x000000ffff0b7224 */ /* 0x000fe400078e000d */
[----:B------:R-:W-:-:S07]  /*54e0*/  IMAD.MOV.U32 R10, RZ, RZ, R7 ;  /* 0x000000ffff0a7224 */ /* 0x000fce00078e0007 */
[----:B------:R-:W-:Y:S05]  /*54f0*/  CALL.REL.NOINC `($__internal_1_$__cuda_sm20_dsqrt_rn_f64_mediumpath_v1) ;  /* 0x00000008003c7944 */ /* 0x000fea0003c00000 */
.L_x_63:
[----:B------:R-:W-:Y:S05]  /*5500*/  BSYNC.RECONVERGENT B1 ;  /* 0x0000000000017941 */ /* 0x000fea0003800200 */
.L_x_62:
[----:B------:R-:W-:Y:S01]  /*5510*/  DMUL R4, R4, 0.5 ;  /* 0x3fe0000004047828 */ /* 0x000fe20000000000 */
[----:B------:R-:W-:Y:S01]  /*5520*/  IMAD.MOV.U32 R6, RZ, RZ, 0x0 ;  /* 0x00000000ff067424 */ /* 0x000fe200078e00ff */
[----:B------:R-:W-:Y:S01]  /*5530*/  BSSY.RECONVERGENT B1, `(.L_x_64) ;  /* 0x000001c000017945 */ /* 0x000fe20003800200 */
[----:B------:R-:W-:-:S05]  /*5540*/  IMAD.MOV.U32 R7, RZ, RZ, 0x3fd80000 ;  /* 0x3fd80000ff077424 */ /* 0x000fca00078e00ff */
[----:B------:R-:W-:-:S08]  /*5550*/  DMUL R4, R4, R4 ;  /* 0x0000000404047228 */ /* 0x000fd00000000000 */
[----:B------:R-:W-:-:S06]  /*5560*/  DFMA R18, R18, R18, R4 ;  /* 0x000000121212722b */ /* 0x000fcc0000000004 */
[----:B------:R-:W0:Y:S04]  /*5570*/  MUFU.RSQ64H R3, R19 ;  /* 0x0000001300037308 */ /* 0x000e280000001c00 */
[----:B------:R-:W-:-:S05]  /*5580*/  VIADD R2, R19, 0xfcb00000 ;  /* 0xfcb0000013027836 */ /* 0x000fca0000000000 */
        /* <DEDUP_REMOVED lines=12> */
[----:B------:R-:W-:Y:S01]  /*5650*/  IMAD.MOV.U32 R20, RZ, RZ, R12 ;  /* 0x000000ffff147224 */ /* 0x000fe200078e000c */
[----:B------:R-:W-:Y:S01]  /*5660*/  MOV R3, R8 ;  /* 0x0000000800037202 */ /* 0x000fe20000000f00 */
[----:B------:R-:W-:Y:S02]  /*5670*/  IMAD.MOV.U32 R12, RZ, RZ, R10 ;  /* 0x000000ffff0c7224 */ /* 0x000fe400078e000a */
[----:B------:R-:W-:Y:S01]  /*5680*/  IMAD.MOV.U32 R4, RZ, RZ, R2 ;  /* 0x000000ffff047224 */ /* 0x000fe200078e0002 */
[----:B------:R-:W-:Y:S01]  /*5690*/  MOV R2, 0x56f0 ;  /* 0x000056f000027802 */ /* 0x000fe20000000f00 */
[----:B------:R-:W-:Y:S02]  /*56a0*/  IMAD.MOV.U32 R6, RZ, RZ, R18 ;  /* 0x000000ffff067224 */ /* 0x000fe400078e0012 */
[----:B------:R-:W-:Y:S02]  /*56b0*/  IMAD.MOV.U32 R9, RZ, RZ, R19 ;  /* 0x000000ffff097224 */ /* 0x000fe400078e0013 */
[----:B------:R-:W-:-:S02]  /*56c0*/  IMAD.MOV.U32 R21, RZ, RZ, R13 ;  /* 0x000000ffff157224 */ /* 0x000fc400078e000d */
[----:B------:R-:W-:-:S07]  /*56d0*/  IMAD.MOV.U32 R10, RZ, RZ, R7 ;  /* 0x000000ffff0a7224 */ /* 0x000fce00078e0007 */
[----:B------:R-:W-:Y:S05]  /*56e0*/  CALL.REL.NOINC `($__internal_1_$__cuda_sm20_dsqrt_rn_f64_mediumpath_v1) ;  /* 0x0000000400c07944 */ /* 0x000fea0003c00000 */
.L_x_65:
[----:B------:R-:W-:Y:S05]  /*56f0*/  BSYNC.RECONVERGENT B1 ;  /* 0x0000000000017941 */ /* 0x000fea0003800200 */
.L_x_64:
[----:B------:R-:W-:Y:S02]  /*5700*/  IMAD.MOV.U32 R2, RZ, RZ, R4 ;  /* 0x000000ffff027224 */ /* 0x000fe400078e0004 */
[----:B------:R-:W-:-:S07]  /*5710*/  IMAD.MOV.U32 R3, RZ, RZ, R5 ;  /* 0x000000ffff037224 */ /* 0x000fce00078e0005 */
.L_x_61:
[----:B------:R-:W-:Y:S05]  /*5720*/  BSYNC.RECONVERGENT B0 ;  /* 0x0000000000007941 */ /* 0x000fea0003800200 */
.L_x_57:
[----:B------:R-:W0:Y:S08]  /*5730*/  LDC.64 R6, c[0x0][0x388] ;  /* 0x0000e200ff067b82 */ /* 0x000e300000000a00 */
[----:B------:R-:W1:Y:S01]  /*5740*/  LDC.64 R8, c[0x0][0x390] ;  /* 0x0000e400ff087b82 */ /* 0x000e620000000a00 */
[----:B0-----:R-:W-:-:S05]  /*5750*/  IMAD.WIDE R6, R0, 0x8, R6 ;  /* 0x0000000800067825 */ /* 0x001fca00078e0206 */
[----:B------:R-:W-:Y:S01]  /*5760*/  STG.E.64 desc[UR6][R6.64], R4 ;  /* 0x0000000406007986 */ /* 0x000fe2000c101b06 */
[----:B-1----:R-:W-:-:S05]  /*5770*/  IMAD.WIDE R8, R0, 0x8, R8 ;  /* 0x0000000800087825 */ /* 0x002fca00078e0208 */
[----:B------:R-:W-:Y:S01]  /*5780*/  STG.E.64 desc[UR6][R8.64], R2 ;  /* 0x0000000208007986 */ /* 0x000fe2000c101b06 */
[----:B------:R-:W-:Y:S05]  /*5790*/  EXIT ;  /* 0x000000000000794d */ /* 0x000fea0003800000 */
        .weak           $__internal_0_$__cuda_sm20_div_rn_f64_full
        .type           $__internal_0_$__cuda_sm20_div_rn_f64_full,@function
        .size           $__internal_0_$__cuda_sm20_div_rn_f64_full,($__internal_1_$__cuda_sm20_dsqrt_rn_f64_mediumpath_v1 - $__internal_0_$__cuda_sm20_div_rn_f64_full)
$__internal_0_$__cuda_sm20_div_rn_f64_full:
[----:B------:R-:W-:Y:S01]  /*57a0*/  IMAD.MOV.U32 R13, RZ, RZ, R2 ;  /* 0x000000ffff0d7224 */ /* 0x000fe200078e0002 */
[C---:B------:R-:W-:Y:S01]  /*57b0*/  FSETP.GEU.AND P0, PT, |R5|.reuse, 1.469367938527859385e-39, PT ;  /* 0x001000000500780b */ /* 0x040fe20003f0e200 */
[----:B------:R-:W-:Y:S01]  /*57c0*/  IMAD.MOV.U32 R9, RZ, RZ, R5 ;  /* 0x000000ffff097224 */ /* 0x000fe200078e0005 */
[----:B------:R-:W-:Y:S01]  /*57d0*/  LOP3.LUT R2, R5, 0x800fffff, RZ, 0xc0, !PT ;  /* 0x800fffff05027812 */ /* 0x000fe200078ec0ff */
[--C-:B------:R-:W-:Y:S01]  /*57e0*/  IMAD.MOV.U32 R8, RZ, RZ, R6.reuse ;  /* 0x000000ffff087224 */ /* 0x100fe200078e0006 */
[C---:B------:R-:W-:Y:S01]  /*57f0*/  FSETP.GEU.AND P2, PT, |R13|.reuse, 1.469367938527859385e-39, PT ;  /* 0x001000000d00780b */ /* 0x040fe20003f4e200 */
[----:B------:R-:W-:Y:S01]  /*5800*/  IMAD.MOV.U32 R12, RZ, RZ, R3 ;  /* 0x000000ffff0c7224 */ /* 0x000fe200078e0003 */
[----:B------:R-:W-:Y:S01]  /*5810*/  LOP3.LUT R11, R2, 0x3ff00000, RZ, 0xfc, !PT ;  /* 0x3ff00000020b7812 */ /* 0x000fe200078efcff */
[----:B------:R-:W-:Y:S01]  /*5820*/  IMAD.MOV.U32 R10, RZ, RZ, R6 ;  /* 0x000000ffff0a7224 */ /* 0x000fe200078e0006 */
[----:B------:R-:W-:Y:S01]  /*5830*/  LOP3.LUT R2, R13, 0x7ff00000, RZ, 0xc0, !PT ;  /* 0x7ff000000d027812 */ /* 0x000fe200078ec0ff */
[----:B------:R-:W-:Y:S01]  /*5840*/  IMAD.MOV.U32 R50, RZ, RZ, R12 ;  /* 0x000000ffff327224 */ /* 0x000fe200078e000c */
[----:B------:R-:W-:Y:S01]  /*5850*/  LOP3.LUT R7, R5, 0x7ff00000, RZ, 0xc0, !PT ;  /* 0x7ff0000005077812 */ /* 0x000fe200078ec0ff */
[----:B------:R-:W-:Y:S01]  /*5860*/  IMAD.MOV.U32 R48, RZ, RZ, 0x1 ;  /* 0x00000001ff307424 */ /* 0x000fe200078e00ff */
[----:B------:R-:W-:Y:S01]  /*5870*/  BSSY.RECONVERGENT B0, `(.L_x_66) ;  /* 0x0000053000007945 */ /* 0x000fe20003800200 */
[----:B------:R-:W-:Y:S01]  /*5880*/  @!P0 DMUL R10, R8, 8.98846567431157953865e+307 ;  /* 0x7fe00000080a8828 */ /* 0x000fe20000000000 */
[----:B------:R-:W-:-:S03]  /*5890*/  ISETP.GE.U32.AND P1, PT, R2, R7, PT ;  /* 0x000000070200720c */ /* 0x000fc60003f26070 */
[----:B------:R-:W-:Y:S01]  /*58a0*/  @!P2 LOP3.LUT R3, R9, 0x7ff00000, RZ, 0xc0, !PT ;  /* 0x7ff000000903a812 */ /* 0x000fe200078ec0ff */
[----:B------:R-:W-:Y:S01]  /*58b0*/  @!P2 IMAD.MOV.U32 R52, RZ, RZ, RZ ;  /* 0x000000ffff34a224 */ /* 0x000fe200078e00ff */
[----:B------:R-:W0:Y:S02]  /*58c0*/  MUFU.RCP64H R49, R11 ;  /* 0x0000000b00317308 */ /* 0x000e240000001800 */
[----:B------:R-:W-:Y:S01]  /*58d0*/  @!P2 ISETP.GE.U32.AND P3, PT, R2, R3, PT ;  /* 0x000000030200a20c */ /* 0x000fe20003f66070 */
[----:B------:R-:W-:Y:S01]  /*58e0*/  IMAD.MOV.U32 R3, RZ, RZ, 0x1ca00000 ;  /* 0x1ca00000ff037424 */ /* 0x000fe200078e00ff */
[----:B------:R-:W-:-:S04]  /*58f0*/  @!P0 LOP3.LUT R7, R11, 0x7ff00000, RZ, 0xc0, !PT ;  /* 0x7ff000000b078812 */ /* 0x000fc800078ec0ff */
[C---:B------:R-:W-:Y:S02]  /*5900*/  @!P2 SEL R5, R3.reuse, 0x63400000, !P3 ;  /* 0x634000000305a807 */ /* 0x040fe40005800000 */
[----:B------:R-:W-:Y:S02]  /*5910*/  SEL R6, R3, 0x63400000, !P1 ;  /* 0x6340000003067807 */ /* 0x000fe40004800000 */
[--C-:B------:R-:W-:Y:S02]  /*5920*/  @!P2 LOP3.LUT R5, R5, 0x80000000, R13.reuse, 0xf8, !PT ;  /* 0x800000000505a812 */ /* 0x100fe400078ef80d */
[----:B------:R-:W-:Y:S02]  /*5930*/  LOP3.LUT R51, R6, 0x800fffff, R13, 0xf8, !PT ;  /* 0x800fffff06337812 */ /* 0x000fe400078ef80d */
[----:B------:R-:W-:Y:S02]  /*5940*/  @!P2 LOP3.LUT R53, R5, 0x100000, RZ, 0xfc, !PT ;  /* 0x001000000535a812 */ /* 0x000fe400078efcff */
[----:B------:R-:W-:-:S04]  /*5950*/  MOV R6, R2 ;  /* 0x0000000200067202 */ /* 0x000fc80000000f00 */
[----:B------:R-:W-:Y:S02]  /*5960*/  @!P2 DFMA R50, R50, 2, -R52 ;  /* 0x400000003232a82b */ /* 0x000fe40000000834 */
[----:B0-----:R-:W-:-:S08]  /*5970*/  DFMA R52, R48, -R10, 1 ;  /* 0x3ff000003034742b */ /* 0x001fd0000000080a */
[----:B------:R-:W-:Y:S01]  /*5980*/  DFMA R52, R52, R52, R52 ;  /* 0x000000343434722b */ /* 0x000fe20000000034 */
[----:B------:R-:W-:-:S05]  /*5990*/  @!P2 LOP3.LUT R6, R51, 0x7ff00000, RZ, 0xc0, !PT ;  /* 0x7ff000003306a812 */ /* 0x000fca00078ec0ff */
[----:B------:R-:W-:Y:S02]  /*59a0*/  VIADD R5, R6, 0xffffffff ;  /* 0xffffffff06057836 */ /* 0x000fe40000000000 */
[----:B------:R-:W-:-:S03]  /*59b0*/  DFMA R48, R48, R52, R48 ;  /* 0x000000343030722b */ /* 0x000fc60000000030 */
[----:B------:R-:W-:Y:S01]  /*59c0*/  ISETP.GT.U32.AND P0, PT, R5, 0x7feffffe, PT ;  /* 0x7feffffe0500780c */ /* 0x000fe20003f04070 */
[----:B------:R-:W-:-:S04]  /*59d0*/  VIADD R5, R7, 0xffffffff ;  /* 0xffffffff07057836 */ /* 0x000fc80000000000 */
[----:B------:R-:W-:Y:S01]  /*59e0*/  DFMA R54, R48, -R10, 1 ;  /* 0x3ff000003036742b */ /* 0x000fe2000000080a */
[----:B------:R-:W-:-:S07]  /*59f0*/  ISETP.GT.U32.OR P0, PT, R5, 0x7feffffe, P0 ;  /* 0x7feffffe0500780c */ /* 0x000fce0000704470 */
[----:B------:R-:W-:-:S08]  /*5a00*/  DFMA R54, R48, R54, R48 ;  /* 0x000000363036722b */ /* 0x000fd00000000030 */
[----:B------:R-:W-:-:S08]  /*5a10*/  DMUL R52, R54, R50 ;  /* 0x0000003236347228 */ /* 0x000fd00000000000 */
[----:B------:R-:W-:-:S08]  /*5a20*/  DFMA R48, R52, -R10, R50 ;  /* 0x8000000a3430722b */ /* 0x000fd00000000032 */
[----:B------:R-:W-:Y:S01]  /*5a30*/  DFMA R48, R54, R48, R52 ;  /* 0x000000303630722b */ /* 0x000fe20000000034 */
[----:B------:R-:W-:Y:S10]  /*5a40*/  @P0 BRA `(.L_x_67) ;  /* 0x0000000000740947 */ /* 0x000ff40003800000 */
[----:B------:R-:W-:Y:S01]  /*5a50*/  LOP3.LUT R5, R9, 0x7ff00000, RZ, 0xc0, !PT ;  /* 0x7ff0000009057812 */ /* 0x000fe200078ec0ff */
[----:B------:R-:W-:-:S03]  /*5a60*/  IMAD.MOV.U32 R6, RZ, RZ, RZ ;  /* 0x000000ffff067224 */ /* 0x000fc600078e00ff */
[CC--:B------:R-:W-:Y:S02]  /*5a70*/  ISETP.GE.U32.AND P0, PT, R2.reuse, R5.reuse, PT ;  /* 0x000000050200720c */ /* 0x0c0fe40003f06070 */
[----:B------:R-:W-:Y:S02]  /*5a80*/  VIADDMNMX R2, R2, -R5, 0xb9600000, !PT ;  /* 0xb960000002027446 */ /* 0x000fe40007800905 */
[----:B------:R-:W-:Y:S02]  /*5a90*/  SEL R3, R3, 0x63400000, !P0 ;  /* 0x6340000003037807 */ /* 0x000fe40004000000 */
[----:B------:R-:W-:-:S05]  /*5aa0*/  VIMNMX R2, PT, PT, R2, 0x46a00000, PT ;  /* 0x46a0000002027848 */ /* 0x000fca0003fe0100 */
[----:B------:R-:W-:-:S04]  /*5ab0*/  IMAD.IADD R2, R2, 0x1, -R3 ;  /* 0x0000000102027824 */ /* 0x000fc800078e0a03 */
[----:B------:R-:W-:-:S06]  /*5ac0*/  VIADD R7, R2, 0x7fe00000 ;  /* 0x7fe0000002077836 */ /* 0x000fcc0000000000 */
[----:B------:R-:W-:-:S10]  /*5ad0*/  DMUL R52, R48, R6 ;  /* 0x0000000630347228 */ /* 0x000fd40000000000 */
[----:B------:R-:W-:-:S13]  /*5ae0*/  FSETP.GTU.AND P0, PT, |R53|, 1.469367938527859385e-39, PT ;  /* 0x001000003500780b */ /* 0x000fda0003f0c200 */
[----:B------:R-:W-:Y:S05]  /*5af0*/  @P0 BRA `(.L_x_68) ;  /* 0x0000000000a80947 */ /* 0x000fea0003800000 */
[----:B------:R-:W-:Y:S01]  /*5b00*/  DFMA R10, R48, -R10, R50 ;  /* 0x8000000a300a722b */ /* 0x000fe20000000032 */
[----:B------:R-:W-:-:S09]  /*5b10*/  IMAD.MOV.U32 R8, RZ, RZ, RZ ;  /* 0x000000ffff087224 */ /* 0x000fd200078e00ff */
[C---:B------:R-:W-:Y:S02]  /*5b20*/  FSETP.NEU.AND P0, PT, R11.reuse, RZ, PT ;  /* 0x000000ff0b00720b */ /* 0x040fe40003f0d000 */
[----:B------:R-:W-:-:S04]  /*5b30*/  LOP3.LUT R3, R11, 0x80000000, R9, 0x48, !PT ;  /* 0x800000000b037812 */ /* 0x000fc800078e4809 */
[----:B------:R-:W-:-:S07]  /*5b40*/  LOP3.LUT R9, R3, R7, RZ, 0xfc, !PT ;  /* 0x0000000703097212 */ /* 0x000fce00078efcff */
[----:B------:R-:W-:Y:S05]  /*5b50*/  @!P0 BRA `(.L_x_68) ;  /* 0x0000000000908947 */ /* 0x000fea0003800000 */
[----:B------:R-:W-:Y:S01]  /*5b60*/  IMAD.MOV R7, RZ, RZ, -R2 ;  /* 0x000000ffff077224 */ /* 0x000fe200078e0a02 */
[----:B------:R-:W-:Y:S01]  /*5b70*/  IADD3 R2, PT, PT, -R2, -0x43300000, RZ ;  /* 0xbcd0000002027810 */ /* 0x000fe20007ffe1ff */
[----:B------:R-:W-:-:S06]  /*5b80*/  IMAD.MOV.U32 R6, RZ, RZ, RZ ;  /* 0x000000ffff067224 */ /* 0x000fcc00078e00ff */
[----:B------:R-:W-:Y:S02]  /*5b90*/  DFMA R6, R52, -R6, R48 ;  /* 0x800000063406722b */ /* 0x000fe40000000030 */
[----:B------:R-:W-:-:S08]  /*5ba0*/  DMUL.RP R48, R48, R8 ;  /* 0x0000000830307228 */ /* 0x000fd00000008000 */
[----:B------:R-:W-:Y:S02]  /*5bb0*/  FSETP.NEU.AND P0, PT, |R7|, R2, PT ;  /* 0x000000020700720b */ /* 0x000fe40003f0d200 */
[----:B------:R-:W-:Y:S02]  /*5bc0*/  LOP3.LUT R2, R49, R3, RZ, 0x3c, !PT ;  /* 0x0000000331027212 */ /* 0x000fe400078e3cff */
[----:B------:R-:W-:Y:S02]  /*5bd0*/  FSEL R3, R48, R52, !P0 ;  /* 0x0000003430037208 */ /* 0x000fe40004000000 */
[----:B------:R-:W-:-:S03]  /*5be0*/  FSEL R2, R2, R53, !P0 ;  /* 0x0000003502027208 */ /* 0x000fc60004000000 */
[----:B------:R-:W-:Y:S02]  /*5bf0*/  IMAD.MOV.U32 R52, RZ, RZ, R3 ;  /* 0x000000ffff347224 */ /* 0x000fe400078e0003 */
[----:B------:R-:W-:Y:S01]  /*5c00*/  IMAD.MOV.U32 R53, RZ, RZ, R2 ;  /* 0x000000ffff357224 */ /* 0x000fe200078e0002 */
[----:B------:R-:W-:Y:S06]  /*5c10*/  BRA `(.L_x_68) ;  /* 0x0000000000607947 */ /* 0x000fec0003800000 */
.L_x_67:
[----:B------:R-:W-:-:S14]  /*5c20*/  DSETP.NAN.AND P0, PT, R12, R12, PT ;  /* 0x0000000c0c00722a */ /* 0x000fdc0003f08000 */
[----:B------:R-:W-:Y:S05]  /*5c30*/  @P0 BRA `(.L_x_69) ;  /* 0x00000000004c0947 */ /* 0x000fea0003800000 */
[----:B------:R-:W-:-:S14]  /*5c40*/  DSETP.NAN.AND P0, PT, R8, R8, PT ;  /* 0x000000080800722a */ /* 0x000fdc0003f08000 */
[----:B------:R-:W-:Y:S05]  /*5c50*/  @P0 BRA `(.L_x_70) ;  /* 0x0000000000340947 */ /* 0x000fea0003800000 */
[----:B------:R-:W-:Y:S01]  /*5c60*/  ISETP.NE.AND P0, PT, R6, R7, PT ;  /* 0x000000070600720c */ /* 0x000fe20003f05270 */
[----:B------:R-:W-:Y:S02]  /*5c70*/  IMAD.MOV.U32 R52, RZ, RZ, 0x0 ;  /* 0x00000000ff347424 */ /* 0x000fe400078e00ff */
[----:B------:R-:W-:-:S10]  /*5c80*/  IMAD.MOV.U32 R53, RZ, RZ, -0x80000 ;  /* 0xfff80000ff357424 */ /* 0x000fd400078e00ff */
[----:B------:R-:W-:Y:S05]  /*5c90*/  @!P0 BRA `(.L_x_68) ;  /* 0x0000000000408947 */ /* 0x000fea0003800000 */
[----:B------:R-:W-:Y:S02]  /*5ca0*/  ISETP.NE.AND P0, PT, R6, 0x7ff00000, PT ;  /* 0x7ff000000600780c */ /* 0x000fe40003f05270 */
[----:B------:R-:W-:Y:S02]  /*5cb0*/  LOP3.LUT R2, R13, 0x80000000, R9, 0x48, !PT ;  /* 0x800000000d027812 */ /* 0x000fe400078e4809 */
[----:B------:R-:W-:-:S13]  /*5cc0*/  ISETP.EQ.OR P0, PT, R7, RZ, !P0 ;  /* 0x000000ff0700720c */ /* 0x000fda0004702670 */
[----:B------:R-:W-:Y:S01]  /*5cd0*/  @P0 LOP3.LUT R3, R2, 0x7ff00000, RZ, 0xfc, !PT ;  /* 0x7ff0000002030812 */ /* 0x000fe200078efcff */
[----:B------:R-:W-:Y:S02]  /*5ce0*/  @!P0 IMAD.MOV.U32 R52, RZ, RZ, RZ ;  /* 0x000000ffff348224 */ /* 0x000fe400078e00ff */
[----:B------:R-:W-:Y:S02]  /*5cf0*/  @!P0 IMAD.MOV.U32 R53, RZ, RZ, R2 ;  /* 0x000000ffff358224 */ /* 0x000fe400078e0002 */
[----:B------:R-:W-:Y:S02]  /*5d00*/  @P0 IMAD.MOV.U32 R52, RZ, RZ, RZ ;  /* 0x000000ffff340224 */ /* 0x000fe400078e00ff */
[----:B------:R-:W-:Y:S01]  /*5d10*/  @P0 IMAD.MOV.U32 R53, RZ, RZ, R3 ;  /* 0x000000ffff350224 */ /* 0x000fe200078e0003 */
[----:B------:R-:W-:Y:S06]  /*5d20*/  BRA `(.L_x_68) ;  /* 0x00000000001c7947 */ /* 0x000fec0003800000 */
.L_x_70:
[----:B------:R-:W-:Y:S01]  /*5d30*/  LOP3.LUT R2, R9, 0x80000, RZ, 0xfc, !PT ;  /* 0x0008000009027812 */ /* 0x000fe200078efcff */
[----:B------:R-:W-:-:S04]  /*5d40*/  IMAD.MOV.U32 R52, RZ, RZ, R8 ;  /* 0x000000ffff347224 */ /* 0x000fc800078e0008 */
[----:B------:R-:W-:Y:S01]  /*5d50*/  IMAD.MOV.U32 R53, RZ, RZ, R2 ;  /* 0x000000ffff357224 */ /* 0x000fe200078e0002 */
[----:B------:R-:W-:Y:S06]  /*5d60*/  BRA `(.L_x_68) ;  /* 0x00000000000c7947 */ /* 0x000fec0003800000 */
.L_x_69:
[----:B------:R-:W-:Y:S02]  /*5d70*/  LOP3.LUT R2, R13, 0x80000, RZ, 0xfc, !PT ;  /* 0x000800000d027812 */ /* 0x000fe400078efcff */
[----:B------:R-:W-:-:S03]  /*5d80*/  MOV R52, R12 ;  /* 0x0000000c00347202 */ /* 0x000fc60000000f00 */
[----:B------:R-:W-:-:S07]  /*5d90*/  IMAD.MOV.U32 R53, RZ, RZ, R2 ;  /* 0x000000ffff357224 */ /* 0x000fce00078e0002 */
.L_x_68:
[----:B------:R-:W-:Y:S05]  /*5da0*/  BSYNC.RECONVERGENT B0 ;  /* 0x0000000000007941 */ /* 0x000fea0003800200 */
.L_x_66:
[----:B------:R-:W-:Y:S02]  /*5db0*/  IMAD.MOV.U32 R5, RZ, RZ, 0x0 ;  /* 0x00000000ff057424 */ /* 0x000fe400078e00ff */
[----:B------:R-:W-:Y:S02]  /*5dc0*/  IMAD.MOV.U32 R3, RZ, RZ, R52 ;  /* 0x000000ffff037224 */ /* 0x000fe400078e0034 */
[----:B------:R-:W-:Y:S01]  /*5dd0*/  IMAD.MOV.U32 R2, RZ, RZ, R53 ;  /* 0x000000ffff027224 */ /* 0x000fe200078e0035 */
[----:B------:R-:W-:Y:S06]  /*5de0*/  RET.REL.NODEC R4 `(_Z11solve_all_kPKdPdS1_id) ;  /* 0xffffffa004847950 */ /* 0x000fec0003c3ffff */
        .weak           $__internal_1_$__cuda_sm20_dsqrt_rn_f64_mediumpath_v1
        .type           $__internal_1_$__cuda_sm20_dsqrt_rn_f64_mediumpath_v1,@function
        .size           $__internal_1_$__cuda_sm20_dsqrt_rn_f64_mediumpath_v1,($_Z11solve_all_kPKdPdS1_id$__internal_trig_reduction_slowpathd - $__internal_1_$__cuda_sm20_dsqrt_rn_f64_mediumpath_v1)
$__internal_1_$__cuda_sm20_dsqrt_rn_f64_mediumpath_v1:
[----:B------:R-:W-:Y:S01]  /*5df0*/  ISETP.GE.U32.AND P0, PT, R4, -0x3400000, PT ;  /* 0xfcc000000400780c */ /* 0x000fe20003f06070 */
[----:B------:R-:W-:Y:S01]  /*5e00*/  BSSY.RECONVERGENT B2, `(.L_x_71) ;  /* 0x0000029000027945 */ /* 0x000fe20003800200 */
[----:B------:R-:W-:Y:S02]  /*5e10*/  IMAD.MOV.U32 R7, RZ, RZ, R9 ;  /* 0x000000ffff077224 */ /* 0x000fe400078e0009 */
[----:B------:R-:W-:Y:S02]  /*5e20*/  IMAD.MOV.U32 R9, RZ, RZ, R10 ;  /* 0x000000ffff097224 */ /* 0x000fe400078e000a */
[----:B------:R-:W-:Y:S02]  /*5e30*/  IMAD.MOV.U32 R4, RZ, RZ, R20 ;  /* 0x000000ffff047224 */ /* 0x000fe400078e0014 */
[----:B------:R-:W-:Y:S02]  /*5e40*/  IMAD.MOV.U32 R5, RZ, RZ, R21 ;  /* 0x000000ffff057224 */ /* 0x000fe400078e0015 */
[----:B------:R-:W-:-:S02]  /*5e50*/  IMAD.MOV.U32 R8, RZ, RZ, R3 ;  /* 0x000000ffff087224 */ /* 0x000fc400078e0003 */
[----:B------:R-:W-:Y:S01]  /*5e60*/  IMAD.MOV.U32 R10, RZ, RZ, R12 ;  /* 0x000000ffff0a7224 */ /* 0x000fe200078e000c */
[----:B------:R-:W-:Y:S06]  /*5e70*/  @!P0 BRA `(.L_x_72) ;  /* 0x0000000000208947 */ /* 0x000fec0003800000 */
[----:B------:R-:W-:-:S10]  /*5e80*/  DFMA.RM R4, R4, R8, R10 ;  /* 0x000000080404722b */ /* 0x000fd4000000400a */
[----:B------:R-:W-:-:S05]  /*5e90*/  IADD3 R8, P0, PT, R4, 0x1, RZ ;  /* 0x0000000104087810 */ /* 0x000fca0007f1e0ff */
[----:B------:R-:W-:-:S06]  /*5ea0*/  IMAD.X R9, RZ, RZ, R5, P0 ;  /* 0x000000ffff097224 */ /* 0x000fcc00000e0605 */
[----:B------:R-:W-:-:S08]  /*5eb0*/  DFMA.RP R6, -R4, R8, R6 ;  /* 0x000000080406722b */ /* 0x000fd00000008106 */
[----:B------:R-:W-:-:S06]  /*5ec0*/  DSETP.GT.AND P0, PT, R6, RZ, PT ;  /* 0x000000ff0600722a */ /* 0x000fcc0003f04000 */
[----:B------:R-:W-:Y:S02]  /*5ed0*/  FSEL R4, R8, R4, P0 ;  /* 0x0000000408047208 */ /* 0x000fe40000000000 */
[----:B------:R-:W-:Y:S01]  /*5ee0*/  FSEL R5, R9, R5, P0 ;  /* 0x0000000509057208 */ /* 0x000fe20000000000 */
[----:B------:R-:W-:Y:S06]  /*5ef0*/  BRA `(.L_x_73) ;  /* 0x0000000000647947 */ /* 0x000fec0003800000 */
.L_x_72:
[----:B------:R-:W-:-:S14]  /*5f00*/  DSETP.NE.AND P0, PT, R6, RZ, PT ;  /* 0x000000ff0600722a */ /* 0x000fdc0003f05000 */
[----:B------:R-:W-:Y:S05]  /*5f10*/  @!P0 BRA `(.L_x_74) ;  /* 0x0000000000588947 */ /* 0x000fea0003800000 */
[----:B------:R-:W-:-:S13]  /*5f20*/  ISETP.GE.AND P0, PT, R7, RZ, PT ;  /* 0x000000ff0700720c */ /* 0x000fda0003f06270 */
[----:B------:R-:W-:Y:S02]  /*5f30*/  @!P0 IMAD.MOV.U32 R4, RZ, RZ, 0x0 ;  /* 0x00000000ff048424 */ /* 0x000fe400078e00ff */
[----:B------:R-:W-:Y:S01]  /*5f40*/  @!P0 IMAD.MOV.U32 R5, RZ, RZ, -0x80000 ;  /* 0xfff80000ff058424 */ /* 0x000fe200078e00ff */
[----:B------:R-:W-:Y:S06]  /*5f50*/  @!P0 BRA `(.L_x_73) ;  /* 0x00000000004c8947 */ /* 0x000fec0003800000 */
[----:B------:R-:W-:-:S13]  /*5f60*/  ISETP.GT.AND P0, PT, R7, 0x7fefffff, PT ;  /* 0x7fefffff0700780c */ /* 0x000fda0003f04270 */
[----:B------:R-:W-:Y:S05]  /*5f70*/  @P0 BRA `(.L_x_74) ;  /* 0x0000000000400947 */ /* 0x000fea0003800000 */
[----:B------:R-:W-:Y:S01]  /*5f80*/  DMUL R4, R6, 8.11296384146066816958e+31 ;  /* 0x4690000006047828 */ /* 0x000fe20000000000 */
[----:B------:R-:W-:Y:S02]  /*5f90*/  IMAD.MOV.U32 R10, RZ, RZ, 0x0 ;  /* 0x00000000ff0a7424 */ /* 0x000fe400078e00ff */
[----:B------:R-:W-:Y:S02]  /*5fa0*/  IMAD.MOV.U32 R6, RZ, RZ, RZ ;  /* 0x000000ffff067224 */ /* 0x000fe400078e00ff */
[----:B------:R-:W-:Y:S01]  /*5fb0*/  IMAD.MOV.U32 R11, RZ, RZ, 0x3fd80000 ;  /* 0x3fd80000ff0b7424 */ /* 0x000fe200078e00ff */
[----:B------:R-:W0:Y:S03]  /*5fc0*/  MUFU.RSQ64H R7, R5 ;  /* 0x0000000500077308 */ /* 0x000e260000001c00 */
[----:B0-----:R-:W-:-:S08]  /*5fd0*/  DMUL R8, R6, R6 ;  /* 0x0000000606087228 */ /* 0x001fd00000000000 */
[----:B------:R-:W-:-:S08]  /*5fe0*/  DFMA R8, R4, -R8, 1 ;  /* 0x3ff000000408742b */ /* 0x000fd00000000808 */
[----:B------:R-:W-:Y:S02]  /*5ff0*/  DFMA R10, R8, R10, 0.5 ;  /* 0x3fe00000080a742b */ /* 0x000fe4000000000a */
[----:B------:R-:W-:-:S08]  /*6000*/  DMUL R8, R6, R8 ;  /* 0x0000000806087228 */ /* 0x000fd00000000000 */
[----:B------:R-:W-:-:S08]  /*6010*/  DFMA R8, R10, R8, R6 ;  /* 0x000000080a08722b */ /* 0x000fd00000000006 */
[----:B------:R-:W-:Y:S02]  /*6020*/  DMUL R6, R4, R8 ;  /* 0x0000000804067228 */ /* 0x000fe40000000000 */
[----:B------:R-:W-:-:S06]  /*6030*/  VIADD R9, R9, 0xfff00000 ;  /* 0xfff0000009097836 */ /* 0x000fcc0000000000 */
[----:B------:R-:W-:-:S08]  /*6040*/  DFMA R10, R6, -R6, R4 ;  /* 0x80000006060a722b */ /* 0x000fd00000000004 */
[----:B------:R-:W-:-:S10]  /*6050*/  DFMA R4, R8, R10, R6 ;  /* 0x0000000a0804722b */ /* 0x000fd40000000006 */
[----:B------:R-:W-:Y:S01]  /*6060*/  VIADD R5, R5, 0xfcb00000 ;  /* 0xfcb0000005057836 */ /* 0x000fe20000000000 */
[----:B------:R-:W-:Y:S06]  /*6070*/  BRA `(.L_x_73) ;  /* 0x0000000000047947 */ /* 0x000fec0003800000 */
.L_x_74:
[----:B------:R-:W-:-:S11]  /*6080*/  DADD R4, R6, R6 ;  /* 0x0000000006047229 */ /* 0x000fd60000000006 */
.L_x_73:
[----:B------:R-:W-:Y:S05]  /*6090*/  BSYNC.RECONVERGENT B2 ;  /* 0x0000000000027941 */ /* 0x000fea0003800200 */
.L_x_71:
[----:B------:R-:W-:-:S04]  /*60a0*/  MOV R3, 0x0 ;  /* 0x0000000000037802 */ /* 0x000fc80000000f00 */
[----:B------:R-:W-:Y:S05]  /*60b0*/  RET.REL.NODEC R2 `(_Z11solve_all_kPKdPdS1_id) ;  /* 0xffffff9c02d07950 */ /* 0x000fea0003c3ffff */
        .type           $_Z11solve_all_kPKdPdS1_id$__internal_trig_reduction_slowpathd,@function
        .size           $_Z11solve_all_kPKdPdS1_id$__internal_trig_reduction_slowpathd,(.L_x_82 - $_Z11solve_all_kPKdPdS1_id$__internal_trig_reduction_slowpathd)
$_Z11solve_all_kPKdPdS1_id$__internal_trig_reduction_slowpathd:
[--C-:B------:R-:W-:Y:S01]  /*60c0*/  SHF.R.U32.HI R40, RZ, 0x14, R14.reuse ;  /* 0x00000014ff287819 */ /* 0x100fe2000001160e */
[----:B------:R-:W-:Y:S02]  /*60d0*/  IMAD.MOV.U32 R6, RZ, RZ, R14 ;  /* 0x000000ffff067224 */ /* 0x000fe400078e000e */
[----:B------:R-:W-:Y:S01]  /*60e0*/  IMAD.MOV.U32 R3, RZ, RZ, RZ ;  /* 0x000000ffff037224 */ /* 0x000fe200078e00ff */
[----:B------:R-:W-:-:S04]  /*60f0*/  LOP3.LUT R2, R40, 0x7ff, RZ, 0xc0, !PT ;  /* 0x000007ff28027812 */ /* 0x000fc800078ec0ff */
[----:B------:R-:W-:-:S13]  /*6100*/  ISETP.NE.AND P0, PT, R2, 0x7ff, PT ;  /* 0x000007ff0200780c */ /* 0x000fda0003f05270 */
[----:B------:R-:W-:Y:S05]  /*6110*/  @!P0 BRA `(.L_x_75) ;  /* 0x0000000800348947 */ /* 0x000fea0003800000 */
[----:B------:R-:W-:Y:S01]  /*6120*/  VIADD R3, R2, 0xfffffc00 ;  /* 0xfffffc0002037836 */ /* 0x000fe20000000000 */
[----:B------:R-:W-:-:S04]  /*6130*/  CS2R R10, SRZ ;  /* 0x00000000000a7805 */ /* 0x000fc8000001ff00 */
[----:B------:R-:W-:Y:S02]  /*6140*/  SHF.R.U32.HI R2, RZ, 0x6, R3 ;  /* 0x00000006ff027819 */ /* 0x000fe40000011603 */
[----:B------:R-:W-:Y:S02]  /*6150*/  ISETP.GE.U32.AND P0, PT, R3, 0x80, PT ;  /* 0x000000800300780c */ /* 0x000fe40003f06070 */
[C---:B------:R-:W-:Y:S02]  /*6160*/  IADD3 R5, PT, PT, -R2.reuse, 0x13, RZ ;  /* 0x0000001302057810 */ /* 0x040fe40007ffe1ff */
[----:B------:R-:W-:Y:S02]  /*6170*/  IADD3 R3, PT, PT, -R2, 0xf, RZ ;  /* 0x0000000f02037810 */ /* 0x000fe40007ffe1ff */
[----:B------:R-:W-:-:S04]  /*6180*/  SEL R5, R5, 0x12, P0 ;  /* 0x0000001205057807 */ /* 0x000fc80000000000 */
[----:B------:R-:W-:-:S13]  /*6190*/  ISETP.GE.AND P0, PT, R3, R5, PT ;  /* 0x000000050300720c */ /* 0x000fda0003f06270 */
[----:B------:R-:W-:Y:S05]  /*61a0*/  @P0 BRA `(.L_x_76) ;  /* 0x0000000000940947 */ /* 0x000fea0003800000 */
[C---:B------:R-:W-:Y:S01]  /*61b0*/  SHF.L.U64.HI R8, R4.reuse, 0xb, R6 ;  /* 0x0000000b04087819 */ /* 0x040fe20000010206 */
[----:B------:R-:W-:Y:S01]  /*61c0*/  IMAD.SHL.U32 R4, R4, 0x800, RZ ;  /* 0x0000080004047824 */ /* 0x000fe200078e00ff */
[----:B------:R-:W-:Y:S01]  /*61d0*/  IADD3 R6, PT, PT, RZ, -R2, -R5 ;  /* 0x80000002ff067210 */ /* 0x000fe20007ffe805 */
[----:B------:R-:W-:Y:S01]  /*61e0*/  IMAD.MOV.U32 R7, RZ, RZ, RZ ;  /* 0x000000ffff077224 */ /* 0x000fe200078e00ff */
[----:B------:R-:W-:Y:S02]  /*61f0*/  CS2R R10, SRZ ;  /* 0x00000000000a7805 */ /* 0x000fe4000001ff00 */
[----:B------:R-:W-:Y:S01]  /*6200*/  LOP3.LUT R8, R8, 0x80000000, RZ, 0xfc, !PT ;  /* 0x8000000008087812 */ /* 0x000fe200078efcff */
[----:B------:R-:W0:Y:S01]  /*6210*/  LDCU.64 UR12, c[0x0][0x358] ;  /* 0x00006b00ff0c77ac */ /* 0x000e220008000a00 */
[----:B------:R-:W-:-:S05]  /*6220*/  NOP ;  /* 0x0000000000007918 */ /* 0x000fca0000000000 */
.L_x_77:
[----:B------:R-:W1:Y:S02]  /*6230*/  LDC.64 R12, c[0x4][0x160] ;  /* 0x01005800ff0c7b82 */ /* 0x000e640000000a00 */
[----:B-1----:R-:W-:-:S06]  /*6240*/  IMAD.WIDE R12, R3, 0x8, R12 ;  /* 0x00000008030c7825 */ /* 0x002fcc00078e020c */
[----:B0-----:R-:W2:Y:S01]  /*6250*/  LDG.E.64.CONSTANT R12, desc[UR12][R12.64] ;  /* 0x0000000c0c0c7981 */ /* 0x001ea2000c1e9b00 */
[----:B------:R-:W-:Y:S02]  /*6260*/  IMAD.MOV.U32 R46, RZ, RZ, R10 ;  /* 0x000000ffff2e7224 */ /* 0x000fe400078e000a */
[----:B------:R-:W-:Y:S02]  /*6270*/  IMAD.MOV.U32 R47, RZ, RZ, R11 ;  /* 0x000000ffff2f7224 */ /* 0x000fe400078e000b */
[C---:B------:R-:W-:Y:S02]  /*6280*/  IMAD R11, R7.reuse, 0x8, R1 ;  /* 0x00000008070b7824 */ /* 0x040fe400078e0201 */
[----:B------:R-:W-:Y:S02]  /*6290*/  VIADD R6, R6, 0x1 ;  /* 0x0000000106067836 */ /* 0x000fe40000000000 */
[----:B------:R-:W-:Y:S02]  /*62a0*/  VIADD R7, R7, 0x1 ;  /* 0x0000000107077836 */ /* 0x000fe40000000000 */
[----:B------:R-:W-:-:S02]  /*62b0*/  VIADD R3, R3, 0x1 ;  /* 0x0000000103037836 */ /* 0x000fc40000000000 */
[----:B--2---:R-:W-:-:S04]  /*62c0*/  IMAD.WIDE.U32 R46, P3, R12, R4, R46 ;  /* 0x000000040c2e7225 */ /* 0x004fc8000786002e */
[----:B------:R-:W-:Y:S02]  /*62d0*/  IMAD R10, R12, R8, RZ ;  /* 0x000000080c0a7224 */ /* 0x000fe400078e02ff */
[----:B------:R-:W-:-:S03]  /*62e0*/  IMAD R9, R13, R4, RZ ;  /* 0x000000040d097224 */ /* 0x000fc600078e02ff */
[----:B------:R-:W-:-:S04]  /*62f0*/  IADD3 R10, P0, PT, R10, R47, RZ ;  /* 0x0000002f0a0a7210 */ /* 0x000fc80007f1e0ff */
[----:B------:R-:W-:Y:S01]  /*6300*/  IADD3 R47, P1, PT, R9, R10, RZ ;  /* 0x0000000a092f7210 */ /* 0x000fe20007f3e0ff */
[----:B------:R-:W-:-:S04]  /*6310*/  IMAD.HI.U32 R10, R12, R8, RZ ;  /* 0x000000080c0a7227 */ /* 0x000fc800078e00ff */
[C---:B------:R-:W-:Y:S01]  /*6320*/  IMAD.HI.U32 R9, R13.reuse, R4, RZ ;  /* 0x000000040d097227 */ /* 0x040fe200078e00ff */
[----:B------:R0:W-:Y:S03]  /*6330*/  STL.64 [R11], R46 ;  /* 0x0000002e0b007387 */ /* 0x0001e60000100a00 */
[----:B------:R-:W-:Y:S02]  /*6340*/  IMAD.X R10, RZ, RZ, R10, P3 ;  /* 0x000000ffff0a7224 */ /* 0x000fe400018e060a */
[----:B------:R-:W-:-:S03]  /*6350*/  IMAD R12, R13, R8, RZ ;  /* 0x000000080d0c7224 */ /* 0x000fc600078e02ff */
[----:B------:R-:W-:Y:S01]  /*6360*/  IADD3.X R9, P0, PT, R9, R10, RZ, P0, !PT ;  /* 0x0000000a09097210 */ /* 0x000fe2000071e4ff */
[----:B0-----:R-:W-:-:S03]  /*6370*/  IMAD.HI.U32 R11, R13, R8, RZ ;  /* 0x000000080d0b7227 */ /* 0x001fc600078e00ff */
[----:B------:R-:W-:Y:S01]  /*6380*/  IADD3.X R9, P1, PT, R12, R9, RZ, P1, !PT ;  /* 0x000000090c097210 */ /* 0x000fe20000f3e4ff */
[----:B------:R-:W-:Y:S01]  /*6390*/  IMAD.X R10, RZ, RZ, R11, P0 ;  /* 0x000000ffff0a7224 */ /* 0x000fe200000e060b */
[----:B------:R-:W-:-:S03]  /*63a0*/  ISETP.NE.AND P0, PT, R6, -0xf, PT ;  /* 0xfffffff10600780c */ /* 0x000fc60003f05270 */
[----:B------:R-:W-:-:S04]  /*63b0*/  IMAD.X R10, RZ, RZ, R10, P1 ;  /* 0x000000ffff0a7224 */ /* 0x000fc800008e060a */
[----:B------:R-:W-:Y:S02]  /*63c0*/  IMAD.MOV.U32 R11, RZ, RZ, R10 ;  /* 0x000000ffff0b7224 */ /* 0x000fe400078e000a */
[----:B------:R-:W-:-:S04]  /*63d0*/  IMAD.MOV.U32 R10, RZ, RZ, R9 ;  /* 0x000000ffff0a7224 */ /* 0x000fc800078e0009 */
[----:B------:R-:W-:Y:S05]  /*63e0*/  @P0 BRA `(.L_x_77) ;  /* 0xfffffffc00900947 */ /* 0x000fea000383ffff */
[----:B------:R-:W-:-:S07]  /*63f0*/  IMAD.MOV.U32 R3, RZ, RZ, R5 ;  /* 0x000000ffff037224 */ /* 0x000fce00078e0005 */
.L_x_76:
[----:B------:R-:W-:Y:S01]  /*6400*/  LOP3.LUT P0, R40, R40, 0x3f, RZ, 0xc0, !PT ;  /* 0x0000003f28287812 */ /* 0x000fe2000780c0ff */
[----:B------:R-:W-:-:S05]  /*6410*/  IMAD.IADD R2, R2, 0x1, R3 ;  /* 0x0000000102027824 */ /* 0x000fca00078e0203 */
[----:B------:R-:W-:-:S05]  /*6420*/  LEA R2, R2, R1, 0x3 ;  /* 0x0000000102027211 */ /* 0x000fca00078e18ff */
[----:B------:R0:W-:Y:S04]  /*6430*/  STL.64 [R2+-0x78], R10 ;  /* 0xffff880a02007387 */ /* 0x0001e80000100a00 */
[----:B------:R-:W2:Y:S04]  /*6440*/  @P0 LDL.64 R12, [R1+0x8] ;  /* 0x00000800010c0983 */ /* 0x000ea80000100a00 */
[----:B------:R-:W3:Y:S04]  /*6450*/  LDL.64 R4, [R1+0x10] ;  /* 0x0000100001047983 */ /* 0x000ee80000100a00 */
[----:B0-----:R-:W4:Y:S01]  /*6460*/  LDL.64 R2, [R1+0x18] ;  /* 0x0000180001027983 */ /* 0x001f220000100a00 */
[----:B------:R-:W-:-:S02]  /*6470*/  @P0 LOP3.LUT R6, R40, 0x3f, RZ, 0x3c, !PT ;  /* 0x0000003f28060812 */ /* 0x000fc400078e3cff */
[--C-:B--2---:R-:W-:Y:S02]  /*6480*/  @P0 SHF.R.U64 R11, R12, 0x1, R13.reuse ;  /* 0x000000010c0b0819 */ /* 0x104fe4000000120d */
[----:B------:R-:W-:Y:S02]  /*6490*/  @P0 SHF.R.U32.HI R12, RZ, 0x1, R13 ;  /* 0x00000001ff0c0819 */ /* 0x000fe4000001160d */
[C---:B---3--:R-:W-:Y:S02]  /*64a0*/  @P0 SHF.L.U32 R10, R4.reuse, R40, RZ ;  /* 0x00000028040a0219 */ /* 0x048fe400000006ff */
[----:B------:R-:W-:Y:S02]  /*64b0*/  @P0 SHF.R.U64 R11, R11, R6, R12 ;  /* 0x000000060b0b0219 */ /* 0x000fe4000000120c */
[--C-:B------:R-:W-:Y:S02]  /*64c0*/  @P0 SHF.R.U32.HI R7, RZ, 0x1, R5.reuse ;  /* 0x00000001ff070819 */ /* 0x100fe40000011605 */
[----:B------:R-:W-:-:S02]  /*64d0*/  @P0 SHF.R.U64 R8, R4, 0x1, R5 ;  /* 0x0000000104080819 */ /* 0x000fc40000001205 */
[----:B------:R-:W-:Y:S02]  /*64e0*/  @P0 SHF.L.U64.HI R9, R4, R40, R5 ;  /* 0x0000002804090219 */ /* 0x000fe40000010205 */
[----:B------:R-:W-:Y:S02]  /*64f0*/  @P0 SHF.R.U32.HI R12, RZ, R6, R12 ;  /* 0x00000006ff0c0219 */ /* 0x000fe4000001160c */
[----:B------:R-:W-:Y:S02]  /*6500*/  @P0 LOP3.LUT R4, R10, R11, RZ, 0xfc, !PT ;  /* 0x0000000b0a040212 */ /* 0x000fe400078efcff */
[----:B----4-:R-:W-:Y:S02]  /*6510*/  @P0 SHF.L.U32 R13, R2, R40, RZ ;  /* 0x00000028020d0219 */ /* 0x010fe400000006ff */
[----:B------:R-:W-:Y:S02]  /*6520*/  @P0 SHF.R.U64 R8, R8, R6, R7 ;  /* 0x0000000608080219 */ /* 0x000fe40000001207 */
[----:B------:R-:W-:-:S02]  /*6530*/  @P0 LOP3.LUT R5, R9, R12, RZ, 0xfc, !PT ;  /* 0x0000000c09050212 */ /* 0x000fc400078efcff */
[----:B------:R-:W-:Y:S01]  /*6540*/  @P0 SHF.R.U32.HI R6, RZ, R6, R7 ;  /* 0x00000006ff060219 */ /* 0x000fe20000011607 */
[----:B------:R-:W-:Y:S01]  /*6550*/  IMAD.SHL.U32 R7, R4, 0x4, RZ ;  /* 0x0000000404077824 */ /* 0x000fe200078e00ff */
[----:B------:R-:W-:Y:S02]  /*6560*/  @P0 SHF.L.U64.HI R40, R2, R40, R3 ;  /* 0x0000002802280219 */ /* 0x000fe40000010203 */
[----:B------:R-:W-:Y:S02]  /*6570*/  @P0 LOP3.LUT R2, R13, R8, RZ, 0xfc, !PT ;  /* 0x000000080d020212 */ /* 0x000fe400078efcff */
[----:B------:R-:W-:Y:S02]  /*6580*/  SHF.L.U64.HI R4, R4, 0x2, R5 ;  /* 0x0000000204047819 */ /* 0x000fe40000010205 */
[----:B------:R-:W-:Y:S02]  /*6590*/  @P0 LOP3.LUT R3, R40, R6, RZ, 0xfc, !PT ;  /* 0x0000000628030212 */ /* 0x000fe400078efcff */
[----:B------:R-:W-:-:S02]  /*65a0*/  SHF.L.W.U32.HI R5, R5, 0x2, R2 ;  /* 0x0000000205057819 */ /* 0x000fc40000010e02 */
[----:B------:R-:W-:Y:S02]  /*65b0*/  IADD3 RZ, P0, PT, RZ, -R7, RZ ;  /* 0x80000007ffff7210 */ /* 0x000fe40007f1e0ff */
[----:B------:R-:W-:Y:S02]  /*65c0*/  LOP3.LUT R6, RZ, R4, RZ, 0x33, !PT ;  /* 0x00000004ff067212 */ /* 0x000fe400078e33ff */
[----:B------:R-:W-:Y:S02]  /*65d0*/  SHF.L.W.U32.HI R8, R2, 0x2, R3 ;  /* 0x0000000202087819 */ /* 0x000fe40000010e03 */
[----:B------:R-:W-:Y:S02]  /*65e0*/  LOP3.LUT R9, RZ, R5, RZ, 0x33, !PT ;  /* 0x00000005ff097212 */ /* 0x000fe400078e33ff */
[----:B------:R-:W-:Y:S02]  /*65f0*/  IADD3.X R6, P0, PT, RZ, R6, RZ, P0, !PT ;  /* 0x00000006ff067210 */ /* 0x000fe4000071e4ff */
[----:B------:R-:W-:-:S02]  /*6600*/  LOP3.LUT R2, RZ, R8, RZ, 0x33, !PT ;  /* 0x00000008ff027212 */ /* 0x000fc400078e33ff */
[----:B------:R-:W-:Y:S02]  /*6610*/  IADD3.X R9, P1, PT, RZ, R9, RZ, P0, !PT ;  /* 0x00000009ff097210 */ /* 0x000fe4000073e4ff */
[----:B------:R-:W-:-:S03]  /*6620*/  ISETP.GT.U32.AND P3, PT, R5, -0x1, PT ;  /* 0xffffffff0500780c */ /* 0x000fc60003f64070 */
[----:B------:R-:W-:Y:S01]  /*6630*/  IMAD.X R2, RZ, RZ, R2, P1 ;  /* 0x000000ffff027224 */ /* 0x000fe200008e0602 */
[----:B------:R-:W-:-:S04]  /*6640*/  ISETP.GT.AND.EX P0, PT, R8, -0x1, PT, P3 ;  /* 0xffffffff0800780c */ /* 0x000fc80003f04330 */
[----:B------:R-:W-:Y:S02]  /*6650*/  SEL R2, R8, R2, P0 ;  /* 0x0000000208027207 */ /* 0x000fe40000000000 */
[----:B------:R-:W-:Y:S02]  /*6660*/  SEL R5, R5, R9, P0 ;  /* 0x0000000905057207 */ /* 0x000fe40000000000 */
[----:B------:R-:W-:Y:S02]  /*6670*/  ISETP.NE.U32.AND P1, PT, R2, RZ, PT ;  /* 0x000000ff0200720c */ /* 0x000fe40003f25070 */
[----:B------:R-:W-:Y:S02]  /*6680*/  SEL R6, R4, R6, P0 ;  /* 0x0000000604067207 */ /* 0x000fe40000000000 */
[----:B------:R-:W-:Y:S01]  /*6690*/  SEL R9, R5, R2, !P1 ;  /* 0x0000000205097207 */ /* 0x000fe20004800000 */
[----:B------:R-:W-:-:S05]  /*66a0*/  @!P0 IMAD.MOV R7, RZ, RZ, -R7 ;  /* 0x000000ffff078224 */ /* 0x000fca00078e0a07 */
[----:B------:R-:W0:Y:S02]  /*66b0*/  FLO.U32 R9, R9 ;  /* 0x0000000900097300 */ /* 0x000e2400000e0000 */
[C---:B0-----:R-:W-:Y:S02]  /*66c0*/  IADD3 R10, PT, PT, -R9.reuse, 0x1f, RZ ;  /* 0x0000001f090a7810 */ /* 0x041fe40007ffe1ff */
[----:B------:R-:W-:-:S03]  /*66d0*/  IADD3 R9, PT, PT, -R9, 0x3f, RZ ;  /* 0x0000003f09097810 */ /* 0x000fc60007ffe1ff */
[----:B------:R-:W-:-:S05]  /*66e0*/  @P1 IMAD.MOV R9, RZ, RZ, R10 ;  /* 0x000000ffff091224 */ /* 0x000fca00078e020a */
[----:B------:R-:W-:-:S13]  /*66f0*/  ISETP.NE.AND P1, PT, R9, RZ, PT ;  /* 0x000000ff0900720c */ /* 0x000fda0003f25270 */
[----:B------:R-:W-:Y:S05]  /*6700*/  @!P1 BRA `(.L_x_78) ;  /* 0x0000000000289947 */ /* 0x000fea0003800000 */
[----:B------:R-:W-:Y:S02]  /*6710*/  LOP3.LUT R4, R9, 0x3f, RZ, 0xc0, !PT ;  /* 0x0000003f09047812 */ /* 0x000fe400078ec0ff */
[----:B------:R-:W-:Y:S02]  /*6720*/  SHF.R.U64 R7, R7, 0x1, R6 ;  /* 0x0000000107077819 */ /* 0x000fe40000001206 */
[CC--:B------:R-:W-:Y:S02]  /*6730*/  SHF.L.U64.HI R2, R5.reuse, R4.reuse, R2 ;  /* 0x0000000405027219 */ /* 0x0c0fe40000010202 */
[----:B------:R-:W-:Y:S02]  /*6740*/  SHF.L.U32 R5, R5, R4, RZ ;  /* 0x0000000405057219 */ /* 0x000fe400000006ff */
[----:B------:R-:W-:Y:S02]  /*6750*/  SHF.R.U32.HI R6, RZ, 0x1, R6 ;  /* 0x00000001ff067819 */ /* 0x000fe40000011606 */
[----:B------:R-:W-:-:S04]  /*6760*/  LOP3.LUT R4, R9, 0x3f, RZ, 0xc, !PT ;  /* 0x0000003f09047812 */ /* 0x000fc800078e0cff */
[-CC-:B------:R-:W-:Y:S02]  /*6770*/  SHF.R.U64 R7, R7, R4.reuse, R6.reuse ;  /* 0x0000000407077219 */ /* 0x180fe40000001206 */
[----:B------:R-:W-:Y:S02]  /*6780*/  SHF.R.U32.HI R4, RZ, R4, R6 ;  /* 0x00000004ff047219 */ /* 0x000fe40000011606 */
[----:B------:R-:W-:Y:S02]  /*6790*/  LOP3.LUT R5, R5, R7, RZ, 0xfc, !PT ;  /* 0x0000000705057212 */ /* 0x000fe400078efcff */
[----:B------:R-:W-:-:S07]  /*67a0*/  LOP3.LUT R2, R2, R4, RZ, 0xfc, !PT ;  /* 0x0000000402027212 */ /* 0x000fce00078efcff */
.L_x_78:
[----:B------:R-:W-:Y:S01]  /*67b0*/  IMAD.WIDE.U32 R12, R5, 0x2168c235, RZ ;  /* 0x2168c235050c7825 */ /* 0x000fe200078e00ff */
[----:B------:R-:W-:-:S03]  /*67c0*/  SHF.R.U32.HI R3, RZ, 0x1e, R3 ;  /* 0x0000001eff037819 */ /* 0x000fc60000011603 */
[----:B------:R-:W-:Y:S01]  /*67d0*/  IMAD.MOV.U32 R10, RZ, RZ, R13 ;  /* 0x000000ffff0a7224 */ /* 0x000fe200078e000d */
[----:B------:R-:W-:Y:S01]  /*67e0*/  IADD3 RZ, P1, PT, R12, R12, RZ ;  /* 0x0000000c0cff7210 */ /* 0x000fe20007f3e0ff */
[----:B------:R-:W-:Y:S01]  /*67f0*/  IMAD.MOV.U32 R11, RZ, RZ, RZ ;  /* 0x000000ffff0b7224 */ /* 0x000fe200078e00ff */
[----:B------:R-:W-:Y:S01]  /*6800*/  LEA.HI R3, R8, R3, RZ, 0x1 ;  /* 0x0000000308037211 */ /* 0x000fe200078f08ff */
[----:B------:R-:W-:-:S04]  /*6810*/  IMAD.HI.U32 R4, R2, -0x36f0255e, RZ ;  /* 0xc90fdaa202047827 */ /* 0x000fc800078e00ff */
[----:B------:R-:W-:-:S04]  /*6820*/  IMAD.WIDE.U32 R10, R5, -0x36f0255e, R10 ;  /* 0xc90fdaa2050a7825 */ /* 0x000fc800078e000a */
[C---:B------:R-:W-:Y:S02]  /*6830*/  IMAD R6, R2.reuse, -0x36f0255e, RZ ;  /* 0xc90fdaa202067824 */ /* 0x040fe400078e02ff */
[----:B------:R-:W-:-:S04]  /*6840*/  IMAD.WIDE.U32 R10, P3, R2, 0x2168c235, R10 ;  /* 0x2168c235020a7825 */ /* 0x000fc8000786000a */
[----:B------:R-:W-:Y:S01]  /*6850*/  IMAD.X R4, RZ, RZ, R4, P3 ;  /* 0x000000ffff047224 */ /* 0x000fe200018e0604 */
[----:B------:R-:W-:Y:S02]  /*6860*/  IADD3 R6, P3, PT, R6, R11, RZ ;  /* 0x0000000b06067210 */ /* 0x000fe40007f7e0ff */
[----:B------:R-:W-:Y:S02]  /*6870*/  IADD3.X RZ, P1, PT, R10, R10, RZ, P1, !PT ;  /* 0x0000000a0aff7210 */ /* 0x000fe40000f3e4ff */
[C---:B------:R-:W-:Y:S01]  /*6880*/  ISETP.GT.U32.AND P4, PT, R6.reuse, RZ, PT ;  /* 0x000000ff0600720c */ /* 0x040fe20003f84070 */
[----:B------:R-:W-:Y:S01]  /*6890*/  IMAD.X R5, RZ, RZ, R4, P3 ;  /* 0x000000ffff057224 */ /* 0x000fe200018e0604 */
[----:B------:R-:W-:-:S04]  /*68a0*/  IADD3.X R4, P3, PT, R6, R6, RZ, P1, !PT ;  /* 0x0000000606047210 */ /* 0x000fc80000f7e4ff */
[C---:B------:R-:W-:Y:S01]  /*68b0*/  ISETP.GT.AND.EX P1, PT, R5.reuse, RZ, PT, P4 ;  /* 0x000000ff0500720c */ /* 0x040fe20003f24340 */
[----:B------:R-:W-:-:S03]  /*68c0*/  IMAD.X R2, R5, 0x1, R5, P3 ;  /* 0x0000000105027824 */ /* 0x000fc600018e0605 */
[----:B------:R-:W-:Y:S02]  /*68d0*/  SEL R4, R4, R6, P1 ;  /* 0x0000000604047207 */ /* 0x000fe40000800000 */
[----:B------:R-:W-:Y:S02]  /*68e0*/  SEL R2, R2, R5, P1 ;  /* 0x0000000502027207 */ /* 0x000fe40000800000 */
[----:B------:R-:W-:-:S05]  /*68f0*/  IADD3 R5, P3, PT, R4, 0x1, RZ ;  /* 0x0000000104057810 */ /* 0x000fca0007f7e0ff */
[----:B------:R-:W-:Y:S01]  /*6900*/  IMAD.X R4, RZ, RZ, R2, P3 ;  /* 0x000000ffff047224 */ /* 0x000fe200018e0602 */
[----:B------:R-:W-:Y:S02]  /*6910*/  SEL R2, RZ, 0xffffffff, !P1 ;  /* 0xffffffffff027807 */ /* 0x000fe40004800000 */
[----:B------:R-:W-:Y:S02]  /*6920*/  LOP3.LUT P1, R6, R14, 0x80000000, RZ, 0xc0, !PT ;  /* 0x800000000e067812 */ /* 0x000fe4000782c0ff */
[----:B------:R-:W-:Y:S01]  /*6930*/  SHF.R.U64 R5, R5, 0xa, R4 ;  /* 0x0000000a05057819 */ /* 0x000fe20000001204 */
[----:B------:R-:W-:Y:S01]  /*6940*/  IMAD.IADD R2, R2, 0x1, -R9 ;  /* 0x0000000102027824 */ /* 0x000fe200078e0a09 */
[----:B------:R-:W-:Y:S02]  /*6950*/  @!P0 LOP3.LUT R6, R6, 0x80000000, RZ, 0x3c, !PT ;  /* 0x8000000006068812 */ /* 0x000fe400078e3cff */
[----:B------:R-:W-:Y:S01]  /*6960*/  IADD3 R5, P3, PT, R5, 0x1, RZ ;  /* 0x0000000105057810 */ /* 0x000fe20007f7e0ff */
[----:B------:R-:W-:-:S03]  /*6970*/  IMAD.SHL.U32 R2, R2, 0x100000, RZ ;  /* 0x0010000002027824 */ /* 0x000fc600078e00ff */
[----:B------:R-:W-:-:S03]  /*6980*/  LEA.HI.X R4, R4, RZ, RZ, 0x16, P3 ;  /* 0x000000ff04047211 */ /* 0x000fc600018fb4ff */
[----:B------:R-:W-:Y:S01]  /*6990*/  @P1 IMAD.MOV R3, RZ, RZ, -R3 ;  /* 0x000000ffff031224 */ /* 0x000fe200078e0a03 */
[--C-:B------:R-:W-:Y:S02]  /*69a0*/  SHF.R.U64 R5, R5, 0x1, R4.reuse ;  /* 0x0000000105057819 */ /* 0x100fe40000001204 */
[----:B------:R-:W-:Y:S02]  /*69b0*/  SHF.R.U32.HI R7, RZ, 0x1, R4 ;  /* 0x00000001ff077819 */ /* 0x000fe40000011604 */
[----:B------:R-:W-:-:S04]  /*69c0*/  IADD3 R4, P3, P4, RZ, RZ, R5 ;  /* 0x000000ffff047210 */ /* 0x000fc80007c7e005 */
[----:B------:R-:W-:-:S04]  /*69d0*/  IADD3.X R2, PT, PT, R2, 0x3fe00000, R7, P3, P4 ;  /* 0x3fe0000002027810 */ /* 0x000fc80001fe8407 */
[----:B------:R-:W-:-:S07]  /*69e0*/  LOP3.LUT R6, R2, R6, RZ, 0xfc, !PT ;  /* 0x0000000602067212 */ /* 0x000fce00078efcff */
.L_x_75:
[----:B------:R-:W-:Y:S02]  /*69f0*/  IMAD.MOV.U32 R46, RZ, RZ, R4 ;  /* 0x000000ffff2e7224 */ /* 0x000fe400078e0004 */
[----:B------:R-:W-:Y:S02]  /*6a00*/  IMAD.MOV.U32 R4, RZ, RZ, R15 ;  /* 0x000000ffff047224 */ /* 0x000fe400078e000f */
[----:B------:R-:W-:Y:S02]  /*6a10*/  IMAD.MOV.U32 R5, RZ, RZ, 0x0 ;  /* 0x00000000ff057424 */ /* 0x000fe400078e00ff */
[----:B------:R-:W-:Y:S02]  /*6a20*/  IMAD.MOV.U32 R47, RZ, RZ, R6 ;  /* 0x000000ffff2f7224 */ /* 0x000fe400078e0006 */
[----:B------:R-:W-:Y:S05]  /*6a30*/  RET.REL.NODEC R4 `(_Z11solve_all_kPKdPdS1_id) ;  /* 0xffffff9404707950 */ /* 0x000fea0003c3ffff */
.L_x_79:
        /* <DEDUP_REMOVED lines=12> */
.L_x_82:


//--------------------- .nv.global.init           --------------------------
	.section	.nv.global.init,"aw",@progbits
	.align	16
.nv.global.init:
	.type		__cudart_sin_cos_coeffs,@object
	.size		__cudart_sin_cos_coeffs,(__cudart_i2opi_d - __cudart_sin_cos_coeffs)
__cudart_sin_cos_coeffs:
        /*0000*/ 	.byte	0x46, 0xd2, 0xb0, 0x2c, 0xf1, 0xe5, 0x5a, 0xbe, 0x92, 0xe3, 0xac, 0x69, 0xe3, 0x1d, 0xc7, 0x3e
        /*0010*/ 	.byte	0xa1, 0x62, 0xdb, 0x19, 0xa0, 0x01, 0x2a, 0xbf, 0x18, 0x08, 0x11, 0x11, 0x11, 0x11, 0x81, 0x3f
        /*0020*/ 	.byte	0x54, 0x55, 0x55, 0x55, 0x55, 0x55, 0xc5, 0xbf, 0x00, 0x00, 0x00, 0x00, 0x00, 0x00, 0x00, 0x00
        /*0030*/ 	.byte	0x00, 0x00, 0x00, 0x00, 0x00, 0x00, 0x00, 0x00, 0x64, 0x81, 0xfd, 0x20, 0x83, 0xff, 0xa8, 0xbd
        /*0040*/ 	.byte	0x28, 0x85, 0xef, 0xc1, 0xa7, 0xee, 0x21, 0x3e, 0xd9, 0xe6, 0x06, 0x8e, 0x4f, 0x7e, 0x92, 0xbe
        /*0050*/ 	.byte	0xe9, 0xbc, 0xdd, 0x19, 0xa0, 0x01, 0xfa, 0x3e, 0x47, 0x5d, 0xc1, 0x16, 0x6c, 0xc1, 0x56, 0xbf
        /*0060*/ 	.byte	0x51, 0x55, 0x55, 0x55, 0x55, 0x55, 0xa5, 0x3f, 0x00, 0x00, 0x00, 0x00, 0x00, 0x00, 0xe0, 0xbf
        /*0070*/ 	.byte	0x00, 0x00, 0x00, 0x00, 0x00, 0x00, 0xf0, 0x3f, 0x00, 0x00, 0x00, 0x00, 0x00, 0x00, 0x00, 0x00
	.type		__cudart_i2opi_d,@object
	.size		__cudart_i2opi_d,(.L_44 - __cudart_i2opi_d)
__cudart_i2opi_d:
        /* <DEDUP_REMOVED lines=9> */
.L_44:


//--------------------- .nv.shared.reserved.0     --------------------------
	.section	.nv.shared.reserved.0,"aw",@nobits
	.weak		__nv_reservedSMEM_offset_0_alias
	.size		__nv_reservedSMEM_offset_0_alias, 0, 64
	.other		__nv_reservedSMEM_offset_0_alias,@"STO_CUDA_RESERVED_SHARED STV_DEFAULT"
__nv_reservedSMEM_offset_0_alias:
	.zero		0
	.zero		64


//--------------------- .nv.global                --------------------------
	.section	.nv.global,"aw",@nobits
	.align	8
.nv.global:
	.type		H,@object
	.size		H,(_ZN29_INTERNAL_73214af1_4_k_cu_h_H6thrust24THRUST_300001_SM_1000_NS12placeholders3_10E - H)
H:
	.zero		8
	.type		_ZN29_INTERNAL_73214af1_4_k_cu_h_H6thrust24THRUST_300001_SM_1000_NS12placeholders3_10E,@object
	.size		_ZN29_INTERNAL_73214af1_4_k_cu_h_H6thrust24THRUST_300001_SM_1000_NS12placeholders3_10E,(_ZN29_INTERNAL_73214af1_4_k_cu_h_H4cuda3std3__419piecewise_constructE - _ZN29_INTERNAL_73214af1_4_k_cu_h_H6thrust24THRUST_300001_SM_1000_NS12placeholders3_10E)
_ZN29_INTERNAL_73214af1_4_k_cu_h_H6thrust24THRUST_300001_SM_1000_NS12placeholders3_10E:
	.zero		1
	.type		_ZN29_INTERNAL_73214af1_4_k_cu_h_H4cuda3std3__419piecewise_constructE,@object
	.size		_ZN29_INTERNAL_73214af1_4_k_cu_h_H4cuda3std3__419piecewise_constructE,(_ZN29_INTERNAL_73214af1_4_k_cu_h_H4cuda3std6ranges3__45__cpo5cdataE - _ZN29_INTERNAL_73214af1_4_k_cu_h_H4cuda3std3__419piecewise_constructE)
_ZN29_INTERNAL_73214af1_4_k_cu_h_H4cuda3std3__419piecewise_constructE:
	.zero		1
	.type		_ZN29_INTERNAL_73214af1_4_k_cu_h_H4cuda3std6ranges3__45__cpo5cdataE,@object
	.size		_ZN29_INTERNAL_73214af1_4_k_cu_h_H4cuda3std6ranges3__45__cpo5cdataE,(_ZN29_INTERNAL_73214af1_4_k_cu_h_H6thrust24THRUST_300001_SM_1000_NS12placeholders2_2E - _ZN29_INTERNAL_73214af1_4_k_cu_h_H4cuda3std6ranges3__45__cpo5cdataE)
_ZN29_INTERNAL_73214af1_4_k_cu_h_H4cuda3std6ranges3__45__cpo5cdataE:
	.zero		1
	.type		_ZN29_INTERNAL_73214af1_4_k_cu_h_H6thrust24THRUST_300001_SM_1000_NS12placeholders2_2E,@object
	.size		_ZN29_INTERNAL_73214af1_4_k_cu_h_H6thrust24THRUST_300001_SM_1000_NS12placeholders2_2E,(_ZN29_INTERNAL_73214af1_4_k_cu_h_H4cuda3std3__45__cpo3endE - _ZN29_INTERNAL_73214af1_4_k_cu_h_H6thrust24THRUST_300001_SM_1000_NS12placeholders2_2E)
_ZN29_INTERNAL_73214af1_4_k_cu_h_H6thrust24THRUST_300001_SM_1000_NS12placeholders2_2E:
	.zero		1
	.type		_ZN29_INTERNAL_73214af1_4_k_cu_h_H4cuda3std3__45__cpo3endE,@object
	.size		_ZN29_INTERNAL_73214af1_4_k_cu_h_H4cuda3std3__45__cpo3endE,(_ZN29_INTERNAL_73214af1_4_k_cu_h_H4cuda3std6ranges3__45__cpo3endE - _ZN29_INTERNAL_73214af1_4_k_cu_h_H4cuda3std3__45__cpo3endE)
_ZN29_INTERNAL_73214af1_4_k_cu_h_H4cuda3std3__45__cpo3endE:
	.zero		1
	.type		_ZN29_INTERNAL_73214af1_4_k_cu_h_H4cuda3std6ranges3__45__cpo3endE,@object
	.size		_ZN29_INTERNAL_73214af1_4_k_cu_h_H4cuda3std6ranges3__45__cpo3endE,(_ZN29_INTERNAL_73214af1_4_k_cu_h_H6thrust24THRUST_300001_SM_1000_NS12placeholders2_6E - _ZN29_INTERNAL_73214af1_4_k_cu_h_H4cuda3std6ranges3__45__cpo3endE)
_ZN29_INTERNAL_73214af1_4_k_cu_h_H4cuda3std6ranges3__45__cpo3endE:
	.zero		1
	.type		_ZN29_INTERNAL_73214af1_4_k_cu_h_H6thrust24THRUST_300001_SM_1000_NS12placeholders2_6E,@object
	.size		_ZN29_INTERNAL_73214af1_4_k_cu_h_H6thrust24THRUST_300001_SM_1000_NS12placeholders2_6E,(_ZN29_INTERNAL_73214af1_4_k_cu_h_H4cuda3std3__45__cpo4rendE - _ZN29_INTERNAL_73214af1_4_k_cu_h_H6thrust24THRUST_300001_SM_1000_NS12placeholders2_6E)
_ZN29_INTERNAL_73214af1_4_k_cu_h_H6thrust24THRUST_300001_SM_1000_NS12placeholders2_6E:
	.zero		1
	.type		_ZN29_INTERNAL_73214af1_4_k_cu_h_H4cuda3std3__45__cpo4rendE,@object
	.size		_ZN29_INTERNAL_73214af1_4_k_cu_h_H4cuda3std3__45__cpo4rendE,(_ZN29_INTERNAL_73214af1_4_k_cu_h_H4cuda3std6ranges3__45__cpo9iter_swapE - _ZN29_INTERNAL_73214af1_4_k_cu_h_H4cuda3std3__45__cpo4rendE)
_ZN29_INTERNAL_73214af1_4_k_cu_h_H4cuda3std3__45__cpo4rendE:
	.zero		1
	.type		_ZN29_INTERNAL_73214af1_4_k_cu_h_H4cuda3std6ranges3__45__cpo9iter_swapE,@object
	.size		_ZN29_INTERNAL_73214af1_4_k_cu_h_H4cuda3std6ranges3__45__cpo9iter_swapE,(_ZN29_INTERNAL_73214af1_4_k_cu_h_H4cuda3std3__48unexpectE - _ZN29_INTERNAL_73214af1_4_k_cu_h_H4cuda3std6ranges3__45__cpo9iter_swapE)
_ZN29_INTERNAL_73214af1_4_k_cu_h_H4cuda3std6ranges3__45__cpo9iter_swapE:
	.zero		1
	.type		_ZN29_INTERNAL_73214af1_4_k_cu_h_H4cuda3std3__48unexpectE,@object
	.size		_ZN29_INTERNAL_73214af1_4_k_cu_h_H4cuda3std3__48unexpectE,(_ZN29_INTERNAL_73214af1_4_k_cu_h_H6thrust24THRUST_300001_SM_1000_NS8cuda_cub3parE - _ZN29_INTERNAL_73214af1_4_k_cu_h_H4cuda3std3__48unexpectE)
_ZN29_INTERNAL_73214af1_4_k_cu_h_H4cuda3std3__48unexpectE:
	.zero		1
	.type		_ZN29_INTERNAL_73214af1_4_k_cu_h_H6thrust24THRUST_300001_SM_1000_NS8cuda_cub3parE,@object
	.size		_ZN29_INTERNAL_73214af1_4_k_cu_h_H6thrust24THRUST_300001_SM_1000_NS8cuda_cub3parE,(_ZN29_INTERNAL_73214af1_4_k_cu_h_H6thrust24THRUST_300001_SM_1000_NS12placeholders2_8E - _ZN29_INTERNAL_73214af1_4_k_cu_h_H6thrust24THRUST_300001_SM_1000_NS8cuda_cub3parE)
_ZN29_INTERNAL_73214af1_4_k_cu_h_H6thrust24THRUST_300001_SM_1000_NS8cuda_cub3parE:
	.zero		1
	.type		_ZN29_INTERNAL_73214af1_4_k_cu_h_H6thrust24THRUST_300001_SM_1000_NS12placeholders2_8E,@object
	.size		_ZN29_INTERNAL_73214af1_4_k_cu_h_H6thrust24THRUST_300001_SM_1000_NS12placeholders2_8E,(_ZN29_INTERNAL_73214af1_4_k_cu_h_H4cuda3std3__45__cpo5crendE - _ZN29_INTERNAL_73214af1_4_k_cu_h_H6thrust24THRUST_300001_SM_1000_NS12placeholders2_8E)
_ZN29_INTERNAL_73214af1_4_k_cu_h_H6thrust24THRUST_300001_SM_1000_NS12placeholders2_8E:
	.zero		1
	.type		_ZN29_INTERNAL_73214af1_4_k_cu_h_H4cuda3std3__45__cpo5crendE,@object
	.size		_ZN29_INTERNAL_73214af1_4_k_cu_h_H4cuda3std3__45__cpo5crendE,(_ZN29_INTERNAL_73214af1_4_k_cu_h_H4cuda3std6ranges3__45__cpo4prevE - _ZN29_INTERNAL_73214af1_4_k_cu_h_H4cuda3std3__45__cpo5crendE)
_ZN29_INTERNAL_73214af1_4_k_cu_h_H4cuda3std3__45__cpo5crendE:
	.zero		1
	.type		_ZN29_INTERNAL_73214af1_4_k_cu_h_H4cuda3std6ranges3__45__cpo4prevE,@object
	.size		_ZN29_INTERNAL_73214af1_4_k_cu_h_H4cuda3std6ranges3__45__cpo4prevE,(_ZN29_INTERNAL_73214af1_4_k_cu_h_H6thrust24THRUST_300001_SM_1000_NS6system6detail10sequential3seqE - _ZN29_INTERNAL_73214af1_4_k_cu_h_H4cuda3std6ranges3__45__cpo4prevE)
_ZN29_INTERNAL_73214af1_4_k_cu_h_H4cuda3std6ranges3__45__cpo4prevE:
	.zero		1
	.type		_ZN29_INTERNAL_73214af1_4_k_cu_h_H6thrust24THRUST_300001_SM_1000_NS6system6detail10sequential3seqE,@object
	.size		_ZN29_INTERNAL_73214af1_4_k_cu_h_H6thrust24THRUST_300001_SM_1000_NS6system6detail10sequential3seqE,(_ZN29_INTERNAL_73214af1_4_k_cu_h_H4cuda3std6ranges3__45__cpo9iter_moveE - _ZN29_INTERNAL_73214af1_4_k_cu_h_H6thrust24THRUST_300001_SM_1000_NS6system6detail10sequential3seqE)
_ZN29_INTERNAL_73214af1_4_k_cu_h_H6thrust24THRUST_300001_SM_1000_NS6system6detail10sequential3seqE:
	.zero		1
	.type		_ZN29_INTERNAL_73214af1_4_k_cu_h_H4cuda3std6ranges3__45__cpo9iter_moveE,@object
	.size		_ZN29_INTERNAL_73214af1_4_k_cu_h_H4cuda3std6ranges3__45__cpo9iter_moveE,(_ZN29_INTERNAL_73214af1_4_k_cu_h_H6thrust24THRUST_300001_SM_1000_NS12placeholders2_4E - _ZN29_INTERNAL_73214af1_4_k_cu_h_H4cuda3std6ranges3__45__cpo9iter_moveE)
_ZN29_INTERNAL_73214af1_4_k_cu_h_H4cuda3std6ranges3__45__cpo9iter_moveE:
	.zero		1
	.type		_ZN29_INTERNAL_73214af1_4_k_cu_h_H6thrust24THRUST_300001_SM_1000_NS12placeholders2_4E,@object
	.size		_ZN29_INTERNAL_73214af1_4_k_cu_h_H6thrust24THRUST_300001_SM_1000_NS12placeholders2_4E,(_ZN29_INTERNAL_73214af1_4_k_cu_h_H4cuda3std3__45__cpo4cendE - _ZN29_INTERNAL_73214af1_4_k_cu_h_H6thrust24THRUST_300001_SM_1000_NS12placeholders2_4E)
_ZN29_INTERNAL_73214af1_4_k_cu_h_H6thrust24THRUST_300001_SM_1000_NS12placeholders2_4E:
	.zero		1
	.type		_ZN29_INTERNAL_73214af1_4_k_cu_h_H4cuda3std3__45__cpo4cendE,@object
	.size		_ZN29_INTERNAL_73214af1_4_k_cu_h_H4cuda3std3__45__cpo4cendE,(_ZN29_INTERNAL_73214af1_4_k_cu_h_H4cuda3std6ranges3__45__cpo4cendE - _ZN29_INTERNAL_73214af1_4_k_cu_h_H4cuda3std3__45__cpo4cendE)
_ZN29_INTERNAL_73214af1_4_k_cu_h_H4cuda3std3__45__cpo4cendE:
	.zero		1
	.type		_ZN29_INTERNAL_73214af1_4_k_cu_h_H4cuda3std6ranges3__45__cpo4cendE,@object
	.size		_ZN29_INTERNAL_73214af1_4_k_cu_h_H4cuda3std6ranges3__45__cpo4cendE,(_ZN29_INTERNAL_73214af1_4_k_cu_h_H4cuda3std3__420unreachable_sentinelE - _ZN29_INTERNAL_73214af1_4_k_cu_h_H4cuda3std6ranges3__45__cpo4cendE)
_ZN29_INTERNAL_73214af1_4_k_cu_h_H4cuda3std6ranges3__45__cpo4cendE:
	.zero		1
	.type		_ZN29_INTERNAL_73214af1_4_k_cu_h_H4cuda3std3__420unreachable_sentinelE,@object
	.size		_ZN29_INTERNAL_73214af1_4_k_cu_h_H4cuda3std3__420unreachable_sentinelE,(_ZN29_INTERNAL_73214af1_4_k_cu_h_H4cuda3std6ranges3__45__cpo5ssizeE - _ZN29_INTERNAL_73214af1_4_k_cu_h_H4cuda3std3__420unreachable_sentinelE)
_ZN29_INTERNAL_73214af1_4_k_cu_h_H4cuda3std3__420unreachable_sentinelE:
	.zero		1
	.type		_ZN29_INTERNAL_73214af1_4_k_cu_h_H4cuda3std6ranges3__45__cpo5ssizeE,@object
	.size		_ZN29_INTERNAL_73214af1_4_k_cu_h_H4cuda3std6ranges3__45__cpo5ssizeE,(_ZN29_INTERNAL_73214af1_4_k_cu_h_H6thrust24THRUST_300001_SM_1000_NS3seqE - _ZN29_INTERNAL_73214af1_4_k_cu_h_H4cuda3std6ranges3__45__cpo5ssizeE)
_ZN29_INTERNAL_73214af1_4_k_cu_h_H4cuda3std6ranges3__45__cpo5ssizeE:
	.zero		1
	.type		_ZN29_INTERNAL_73214af1_4_k_cu_h_H6thrust24THRUST_300001_SM_1000_NS3seqE,@object
	.size		_ZN29_INTERNAL_73214af1_4_k_cu_h_H6thrust24THRUST_300001_SM_1000_NS3seqE,(_ZN29_INTERNAL_73214af1_4_k_cu_h_H4cuda3std3__48in_placeE - _ZN29_INTERNAL_73214af1_4_k_cu_h_H6thrust24THRUST_300001_SM_1000_NS3seqE)
_ZN29_INTERNAL_73214af1_4_k_cu_h_H6thrust24THRUST_300001_SM_1000_NS3seqE:
	.zero		1
	.type		_ZN29_INTERNAL_73214af1_4_k_cu_h_H4cuda3std3__48in_placeE,@object
	.size		_ZN29_INTERNAL_73214af1_4_k_cu_h_H4cuda3std3__48in_placeE,(_ZN29_INTERNAL_73214af1_4_k_cu_h_H4cuda3std6ranges3__45__cpo4sizeE - _ZN29_INTERNAL_73214af1_4_k_cu_h_H4cuda3std3__48in_placeE)
_ZN29_INTERNAL_73214af1_4_k_cu_h_H4cuda3std3__48in_placeE:
	.zero		1
	.type		_ZN29_INTERNAL_73214af1_4_k_cu_h_H4cuda3std6ranges3__45__cpo4sizeE,@object
	.size		_ZN29_INTERNAL_73214af1_4_k_cu_h_H4cuda3std6ranges3__45__cpo4sizeE,(_ZN29_INTERNAL_73214af1_4_k_cu_h_H6thrust24THRUST_300001_SM_1000_NS12placeholders2_3E - _ZN29_INTERNAL_73214af1_4_k_cu_h_H4cuda3std6ranges3__45__cpo4sizeE)
_ZN29_INTERNAL_73214af1_4_k_cu_h_H4cuda3std6ranges3__45__cpo4sizeE:
	.zero		1
	.type		_ZN29_INTERNAL_73214af1_4_k_cu_h_H6thrust24THRUST_300001_SM_1000_NS12placeholders2_3E,@object
	.size		_ZN29_INTERNAL_73214af1_4_k_cu_h_H6thrust24THRUST_300001_SM_1000_NS12placeholders2_3E,(_ZN29_INTERNAL_73214af1_4_k_cu_h_H4cuda3std3__45__cpo6cbeginE - _ZN29_INTERNAL_73214af1_4_k_cu_h_H6thrust24THRUST_300001_SM_1000_NS12placeholders2_3E)
_ZN29_INTERNAL_73214af1_4_k_cu_h_H6thrust24THRUST_300001_SM_1000_NS12placeholders2_3E:
	.zero		1
	.type		_ZN29_INTERNAL_73214af1_4_k_cu_h_H4cuda3std3__45__cpo6cbeginE,@object
	.size		_ZN29_INTERNAL_73214af1_4_k_cu_h_H4cuda3std3__45__cpo6cbeginE,(_ZN29_INTERNAL_73214af1_4_k_cu_h_H4cuda3std6ranges3__45__cpo6cbeginE - _ZN29_INTERNAL_73214af1_4_k_cu_h_H4cuda3std3__45__cpo6cbeginE)
_ZN29_INTERNAL_73214af1_4_k_cu_h_H4cuda3std3__45__cpo6cbeginE:
	.zero		1
	.type		_ZN29_INTERNAL_73214af1_4_k_cu_h_H4cuda3std6ranges3__45__cpo6cbeginE,@object
	.size		_ZN29_INTERNAL_73214af1_4_k_cu_h_H4cuda3std6ranges3__45__cpo6cbeginE,(_ZN29_INTERNAL_73214af1_4_k_cu_h_H6thrust24THRUST_300001_SM_1000_NS12placeholders2_7E - _ZN29_INTERNAL_73214af1_4_k_cu_h_H4cuda3std6ranges3__45__cpo6cbeginE)
_ZN29_INTERNAL_73214af1_4_k_cu_h_H4cuda3std6ranges3__45__cpo6cbeginE:
	.zero		1
	.type		_ZN29_INTERNAL_73214af1_4_k_cu_h_H6thrust24THRUST_300001_SM_1000_NS12placeholders2_7E,@object
	.size		_ZN29_INTERNAL_73214af1_4_k_cu_h_H6thrust24THRUST_300001_SM_1000_NS12placeholders2_7E,(_ZN29_INTERNAL_73214af1_4_k_cu_h_H4cuda3std3__45__cpo7crbeginE - _ZN29_INTERNAL_73214af1_4_k_cu_h_H6thrust24THRUST_300001_SM_1000_NS12placeholders2_7E)
_ZN29_INTERNAL_73214af1_4_k_cu_h_H6thrust24THRUST_300001_SM_1000_NS12placeholders2_7E:
	.zero		1
	.type		_ZN29_INTERNAL_73214af1_4_k_cu_h_H4cuda3std3__45__cpo7crbeginE,@object
	.size		_ZN29_INTERNAL_73214af1_4_k_cu_h_H4cuda3std3__45__cpo7crbeginE,(_ZN29_INTERNAL_73214af1_4_k_cu_h_H4cuda3std6ranges3__45__cpo4nextE - _ZN29_INTERNAL_73214af1_4_k_cu_h_H4cuda3std3__45__cpo7crbeginE)
_ZN29_INTERNAL_73214af1_4_k_cu_h_H4cuda3std3__45__cpo7crbeginE:
	.zero		1
	.type		_ZN29_INTERNAL_73214af1_4_k_cu_h_H4cuda3std6ranges3__45__cpo4nextE,@object
	.size		_ZN29_INTERNAL_73214af1_4_k_cu_h_H4cuda3std6ranges3__45__cpo4nextE,(_ZN29_INTERNAL_73214af1_4_k_cu_h_H4cuda3std6ranges3__45__cpo4swapE - _ZN29_INTERNAL_73214af1_4_k_cu_h_H4cuda3std6ranges3__45__cpo4nextE)
_ZN29_INTERNAL_73214af1_4_k_cu_h_H4cuda3std6ranges3__45__cpo4nextE:
	.zero		1
	.type		_ZN29_INTERNAL_73214af1_4_k_cu_h_H4cuda3std6ranges3__45__cpo4swapE,@object
	.size		_ZN29_INTERNAL_73214af1_4_k_cu_h_H4cuda3std6ranges3__45__cpo4swapE,(_ZN29_INTERNAL_73214af1_4_k_cu_h_H6thrust24THRUST_300001_SM_1000_NS8cuda_cub10par_nosyncE - _ZN29_INTERNAL_73214af1_4_k_cu_h_H4cuda3std6ranges3__45__cpo4swapE)
_ZN29_INTERNAL_73214af1_4_k_cu_h_H4cuda3std6ranges3__45__cpo4swapE:
	.zero		1
	.type		_ZN29_INTERNAL_73214af1_4_k_cu_h_H6thrust24THRUST_300001_SM_1000_NS8cuda_cub10par_nosyncE,@object
	.size		_ZN29_INTERNAL_73214af1_4_k_cu_h_H6thrust24THRUST_300001_SM_1000_NS8cuda_cub10par_nosyncE,(_ZN29_INTERNAL_73214af1_4_k_cu_h_H6thrust24THRUST_300001_SM_1000_NS12placeholders2_9E - _ZN29_INTERNAL_73214af1_4_k_cu_h_H6thrust24THRUST_300001_SM_1000_NS8cuda_cub10par_nosyncE)
_ZN29_INTERNAL_73214af1_4_k_cu_h_H6thrust24THRUST_300001_SM_1000_NS8cuda_cub10par_nosyncE:
	.zero		1
	.type		_ZN29_INTERNAL_73214af1_4_k_cu_h_H6thrust24THRUST_300001_SM_1000_NS12placeholders2_9E,@object
	.size		_ZN29_INTERNAL_73214af1_4_k_cu_h_H6thrust24THRUST_300001_SM_1000_NS12placeholders2_9E,(_ZN29_INTERNAL_73214af1_4_k_cu_h_H4cuda3std3__431_GLOBAL__N__73214af1_4_k_cu_h_H6ignoreE - _ZN29_INTERNAL_73214af1_4_k_cu_h_H6thrust24THRUST_300001_SM_1000_NS12placeholders2_9E)
_ZN29_INTERNAL_73214af1_4_k_cu_h_H6thrust24THRUST_300001_SM_1000_NS12placeholders2_9E:
	.zero		1
	.type		_ZN29_INTERNAL_73214af1_4_k_cu_h_H4cuda3std3__431_GLOBAL__N__73214af1_4_k_cu_h_H6ignoreE,@object
	.size		_ZN29_INTERNAL_73214af1_4_k_cu_h_H4cuda3std3__431_GLOBAL__N__73214af1_4_k_cu_h_H6ignoreE,(_ZN29_INTERNAL_73214af1_4_k_cu_h_H4cuda3std6ranges3__45__cpo4dataE - _ZN29_INTERNAL_73214af1_4_k_cu_h_H4cuda3std3__431_GLOBAL__N__73214af1_4_k_cu_h_H6ignoreE)
_ZN29_INTERNAL_73214af1_4_k_cu_h_H4cuda3std3__431_GLOBAL__N__73214af1_4_k_cu_h_H6ignoreE:
	.zero		1
	.type		_ZN29_INTERNAL_73214af1_4_k_cu_h_H4cuda3std6ranges3__45__cpo4dataE,@object
	.size		_ZN29_INTERNAL_73214af1_4_k_cu_h_H4cuda3std6ranges3__45__cpo4dataE,(_ZN29_INTERNAL_73214af1_4_k_cu_h_H6thrust24THRUST_300001_SM_1000_NS12placeholders2_1E - _ZN29_INTERNAL_73214af1_4_k_cu_h_H4cuda3std6ranges3__45__cpo4dataE)
_ZN29_INTERNAL_73214af1_4_k_cu_h_H4cuda3std6ranges3__45__cpo4dataE:
	.zero		1
	.type		_ZN29_INTERNAL_73214af1_4_k_cu_h_H6thrust24THRUST_300001_SM_1000_NS12placeholders2_1E,@object
	.size		_ZN29_INTERNAL_73214af1_4_k_cu_h_H6thrust24THRUST_300001_SM_1000_NS12placeholders2_1E,(_ZN29_INTERNAL_73214af1_4_k_cu_h_H4cuda3std3__45__cpo5beginE - _ZN29_INTERNAL_73214af1_4_k_cu_h_H6thrust24THRUST_300001_SM_1000_NS12placeholders2_1E)
_ZN29_INTERNAL_73214af1_4_k_cu_h_H6thrust24THRUST_300001_SM_1000_NS12placeholders2_1E:
	.zero		1
	.type		_ZN29_INTERNAL_73214af1_4_k_cu_h_H4cuda3std3__45__cpo5beginE,@object
	.size		_ZN29_INTERNAL_73214af1_4_k_cu_h_H4cuda3std3__45__cpo5beginE,(_ZN29_INTERNAL_73214af1_4_k_cu_h_H4cuda3std6ranges3__45__cpo5beginE - _ZN29_INTERNAL_73214af1_4_k_cu_h_H4cuda3std3__45__cpo5beginE)
_ZN29_INTERNAL_73214af1_4_k_cu_h_H4cuda3std3__45__cpo5beginE:
	.zero		1
	.type		_ZN29_INTERNAL_73214af1_4_k_cu_h_H4cuda3std6ranges3__45__cpo5beginE,@object
	.size		_ZN29_INTERNAL_73214af1_4_k_cu_h_H4cuda3std6ranges3__45__cpo5beginE,(_ZN29_INTERNAL_73214af1_4_k_cu_h_H6thrust24THRUST_300001_SM_1000_NS12placeholders2_5E - _ZN29_INTERNAL_73214af1_4_k_cu_h_H4cuda3std6ranges3__45__cpo5beginE)
_ZN29_INTERNAL_73214af1_4_k_cu_h_H4cuda3std6ranges3__45__cpo5beginE:
	.zero		1
	.type		_ZN29_INTERNAL_73214af1_4_k_cu_h_H6thrust24THRUST_300001_SM_1000_NS12placeholders2_5E,@object
	.size		_ZN29_INTERNAL_73214af1_4_k_cu_h_H6thrust24THRUST_300001_SM_1000_NS12placeholders2_5E,(_ZN29_INTERNAL_73214af1_4_k_cu_h_H4cuda3std3__45__cpo6rbeginE - _ZN29_INTERNAL_73214af1_4_k_cu_h_H6thrust24THRUST_300001_SM_1000_NS12placeholders2_5E)
_ZN29_INTERNAL_73214af1_4_k_cu_h_H6thrust24THRUST_300001_SM_1000_NS12placeholders2_5E:
	.zero		1
	.type		_ZN29_INTERNAL_73214af1_4_k_cu_h_H4cuda3std3__45__cpo6rbeginE,@object
	.size		_ZN29_INTERNAL_73214af1_4_k_cu_h_H4cuda3std3__45__cpo6rbeginE,(_ZN29_INTERNAL_73214af1_4_k_cu_h_H4cuda3std6ranges3__45__cpo7advanceE - _ZN29_INTERNAL_73214af1_4_k_cu_h_H4cuda3std3__45__cpo6rbeginE)
_ZN29_INTERNAL_73214af1_4_k_cu_h_H4cuda3std3__45__cpo6rbeginE:
	.zero		1
	.type		_ZN29_INTERNAL_73214af1_4_k_cu_h_H4cuda3std6ranges3__45__cpo7advanceE,@object
	.size		_ZN29_INTERNAL_73214af1_4_k_cu_h_H4cuda3std6ranges3__45__cpo7advanceE,(_ZN29_INTERNAL_73214af1_4_k_cu_h_H4cuda3std3__47nulloptE - _ZN29_INTERNAL_73214af1_4_k_cu_h_H4cuda3std6ranges3__45__cpo7advanceE)
_ZN29_INTERNAL_73214af1_4_k_cu_h_H4cuda3std6ranges3__45__cpo7advanceE:
	.zero		1
	.type		_ZN29_INTERNAL_73214af1_4_k_cu_h_H4cuda3std3__47nulloptE,@object
	.size		_ZN29_INTERNAL_73214af1_4_k_cu_h_H4cuda3std3__47nulloptE,(_ZN29_INTERNAL_73214af1_4_k_cu_h_H4cuda3std6ranges3__45__cpo8distanceE - _ZN29_INTERNAL_73214af1_4_k_cu_h_H4cuda3std3__47nulloptE)
_ZN29_INTERNAL_73214af1_4_k_cu_h_H4cuda3std3__47nulloptE:
	.zero		1
	.type		_ZN29_INTERNAL_73214af1_4_k_cu_h_H4cuda3std6ranges3__45__cpo8distanceE,@object
	.size		_ZN29_INTERNAL_73214af1_4_k_cu_h_H4cuda3std6ranges3__45__cpo8distanceE,(.L_29 - _ZN29_INTERNAL_73214af1_4_k_cu_h_H4cuda3std6ranges3__45__cpo8distanceE)
_ZN29_INTERNAL_73214af1_4_k_cu_h_H4cuda3std6ranges3__45__cpo8distanceE:
	.zero		1
.L_29:


//--------------------- .nv.constant0._ZN3cub18CUB_300001_SM_10006detail8for_each13static_kernelINS2_12policy_hub_t12policy_500_tEmN6thrust24THRUST_300001_SM_1000_NS8cuda_cub20__uninitialized_fill7functorINS7_10device_ptrIdEEdEEEEvT0_T1_ --------------------------
	.section	.nv.constant0._ZN3cub18CUB_300001_SM_10006detail8for_each13static_kernelINS2_12policy_hub_t12policy_500_tEmN6thrust24THRUST_300001_SM_1000_NS8cuda_cub20__uninitialized_fill7functorINS7_10device_ptrIdEEdEEEEvT0_T1_,"a",@progbits
	.sectionflags	@""
	.align	4
.nv.constant0._ZN3cub18CUB_300001_SM_10006detail8for_each13static_kernelINS2_12policy_hub_t12policy_500_tEmN6thrust24THRUST_300001_SM_1000_NS8cuda_cub20__uninitialized_fill7functorINS7_10device_ptrIdEEdEEEEvT0_T1_:
	.zero		920


//--------------------- .nv.constant0._ZN3cub18CUB_300001_SM_10006detail11EmptyKernelIvEEvv --------------------------
	.section	.nv.constant0._ZN3cub18CUB_300001_SM_10006detail11EmptyKernelIvEEvv,"a",@progbits
	.sectionflags	@""
	.align	4
.nv.constant0._ZN3cub18CUB_300001_SM_10006detail11EmptyKernelIvEEvv:
	.zero		896


//--------------------- .nv.constant0._Z11solve_all_kPKdPdS1_id --------------------------
	.section	.nv.constant0._Z11solve_all_kPKdPdS1_id,"a",@progbits
	.sectionflags	@""
	.align	4
.nv.constant0._Z11solve_all_kPKdPdS1_id:
	.zero		936


//--------------------- SYMBOLS --------------------------

	.type		.nv.reservedSmem.offset0,@object
	.size		.nv.reservedSmem.offset0,0x4
